// auto-generated by cutlass_sweep.gemm — config: {"arch": "sm_90", "cluster_m": 1, "cluster_n": 1, "cublas_kernel_name": "sm90_xmma_gemm_f32f32_tf32f32_f32_nt_n_tilesize256x128x32_warpgroupsize2x1x1_execute_segment_k_off_kernel__5x_cublas", "dtype": "fp32", "dtype_b": "fp32", "dtype_c_cpp": "cutlass::tfloat32_t", "layout": "nt", "stages": 0, "tile_k": 32, "tile_m": 256, "tile_n": 128}
#include "cutlass/cutlass.h"
#include "cutlass/gemm/collective/collective_builder.hpp"
#include "cutlass/gemm/device/gemm_universal_adapter.h"
#include "cutlass/gemm/kernel/gemm_universal.hpp"
#include "cutlass/epilogue/collective/collective_builder.hpp"

using ElemA = float;
using ElemB = float;
using ElemCD = cutlass::tfloat32_t;
using Acc  = float;
using TileShape    = cute::Shape<cute::_256, cute::_128, cute::_32>;
using ClusterShape = cute::Shape<cute::_1, cute::_1, cute::_1>;

using CollectiveEpilogue = typename cutlass::epilogue::collective::CollectiveBuilder<
    cutlass::arch::Sm90, cutlass::arch::OpClassTensorOp,
    TileShape, ClusterShape,
    cutlass::epilogue::collective::EpilogueTileAuto,
    Acc, Acc,
    ElemCD, cutlass::layout::RowMajor, 128 / cutlass::sizeof_bits<ElemCD>::value,
    ElemCD, cutlass::layout::RowMajor, 128 / cutlass::sizeof_bits<ElemCD>::value,
    cutlass::epilogue::collective::EpilogueScheduleAuto
  >::CollectiveOp;

using CollectiveMainloop = typename cutlass::gemm::collective::CollectiveBuilder<
    cutlass::arch::Sm90, cutlass::arch::OpClassTensorOp,
    ElemA, cutlass::layout::RowMajor, 128 / cutlass::sizeof_bits<ElemA>::value,
    ElemB, cutlass::layout::ColumnMajor, 128 / cutlass::sizeof_bits<ElemB>::value,
    Acc,
    TileShape, ClusterShape,
    cutlass::gemm::collective::StageCountAutoCarveout<static_cast<int>(sizeof(typename CollectiveEpilogue::SharedStorage))>,
    cutlass::gemm::collective::KernelScheduleAuto
  >::CollectiveOp;

using GemmKernel = cutlass::gemm::kernel::GemmUniversal<
    cute::Shape<int,int,int,int>,
    CollectiveMainloop,
    CollectiveEpilogue
>;
using Gemm = cutlass::gemm::device::GemmUniversalAdapter<GemmKernel>;

// Force the device kernel symbol into the cubin without needing a host main.
auto* _anchor = &cutlass::device_kernel<GemmKernel>;


// ===== COMPILED SASS (sm_90a) =====

	.target	sm_90a

	.elftype	@"ET_EXEC"


//--------------------- .note.nv.tkinfo           --------------------------
	.section	.note.nv.tkinfo,"",@"SHT_NOTE"
	.sectionflags	@"SHF_NOTE_NV_TKINFO"
	.tkinfo
        /*0018*/ 	.word	0x00000002
        /*0030*/ 	.string	""
        /*0030*/ 	.string	"ptxas"
        /*0030*/ 	.string	"Cuda compilation tools, release 13.0, V13.0.88"
        /*0030*/ 	.string	"Build cuda_13.0.r13.0/compiler.36424714_0"
        /*0030*/ 	.string	"-arch sm_90a -m 64 "



//--------------------- .note.nv.cuinfo           --------------------------
	.section	.note.nv.cuinfo,"",@"SHT_NOTE"
	.sectionflags	@"SHF_NOTE_NV_CUINFO"
        /*0018*/ 	.short	0x0002
        /*001a*/ 	.short	0x005a
        /*001c*/ 	.short	0x0082
	.zero		2


//--------------------- .nv.info                  --------------------------
	.section	.nv.info,"",@"SHT_CUDA_INFO"
	.align	4


	//----- nvinfo : EIATTR_REGCOUNT
	.align		4
        /*0000*/ 	.byte	0x04, 0x2f
        /*0002*/ 	.short	(.L_15 - .L_14)
	.align		4
.L_14:
        /*0004*/ 	.word	index@(_ZN7cutlass13device_kernelINS_4gemm6kernel13GemmUniversalIN4cute5tupleIJiiiiEEENS1_10collective13CollectiveMmaINS1_34MainloopSm90TmaGmmaWarpSpecializedILi4ENS5_IJNS4_1CILi1EEESB_SB_EEENS1_35KernelTmaWarpSpecializedCooperativeEEENS5_IJNSA_ILi256EEENSA_ILi128EEENSA_ILi32EEEEEEfNS5_IJlSB_lEEEfSJ_NS4_8TiledMMAINS4_8MMA_AtomIJNS4_4SM904GMMA30MMA_64x128x8_F32TF32TF32_SS_TNILNSN_7ScaleInE1ELSP_1EEEEEENS4_6LayoutINS5_IJNSA_ILi2EEESB_SB_EEENS5_IJSB_NSA_ILi0EEESV_EEEEENS5_IJNS4_10UnderscoreESY_SY_EEEEENS4_13SM90_TMA_LOADENS4_14ComposedLayoutINS4_7SwizzleILi3ELi4ELi3EEENS4_18smem_ptr_flag_bitsILi32EEENSS_INS5_IJNSA_ILi8EEESH_EEENS5_IJSH_SB_EEEEEEEvNS4_8identityES11_S1B_vS1C_EENS_8epilogue10collective6detail29Sm90TmaWarpSpecializedAdapterINS1F_15DefaultEpilogueINS_10tfloat32_tESJ_SJ_NS1E_6thread17LinearCombinationIS1J_Li1EffLNS1K_9ScaleType4KindE0ELNS_15FloatRoundStyleE2ES1J_EENS1_15EpilogueDefaultEEEEEvvEEEEvNT_6ParamsE)
        /*0008*/ 	.word	0x000000a8


	//----- nvinfo : EIATTR_FRAME_SIZE
	.align		4
.L_15:
        /*000c*/ 	.byte	0x04, 0x11
        /*000e*/ 	.short	(.L_17 - .L_16)
	.align		4
.L_16:
        /*0010*/ 	.word	index@(_ZN7cutlass13device_kernelINS_4gemm6kernel13GemmUniversalIN4cute5tupleIJiiiiEEENS1_10collective13CollectiveMmaINS1_34MainloopSm90TmaGmmaWarpSpecializedILi4ENS5_IJNS4_1CILi1EEESB_SB_EEENS1_35KernelTmaWarpSpecializedCooperativeEEENS5_IJNSA_ILi256EEENSA_ILi128EEENSA_ILi32EEEEEEfNS5_IJlSB_lEEEfSJ_NS4_8TiledMMAINS4_8MMA_AtomIJNS4_4SM904GMMA30MMA_64x128x8_F32TF32TF32_SS_TNILNSN_7ScaleInE1ELSP_1EEEEEENS4_6LayoutINS5_IJNSA_ILi2EEESB_SB_EEENS5_IJSB_NSA_ILi0EEESV_EEEEENS5_IJNS4_10UnderscoreESY_SY_EEEEENS4_13SM90_TMA_LOADENS4_14ComposedLayoutINS4_7SwizzleILi3ELi4ELi3EEENS4_18smem_ptr_flag_bitsILi32EEENSS_INS5_IJNSA_ILi8EEESH_EEENS5_IJSH_SB_EEEEEEEvNS4_8identityES11_S1B_vS1C_EENS_8epilogue10collective6detail29Sm90TmaWarpSpecializedAdapterINS1F_15DefaultEpilogueINS_10tfloat32_tESJ_SJ_NS1E_6thread17LinearCombinationIS1J_Li1EffLNS1K_9ScaleType4KindE0ELNS_15FloatRoundStyleE2ES1J_EENS1_15EpilogueDefaultEEEEEvvEEEEvNT_6ParamsE)
        /*0014*/ 	.word	0x00000000


	//----- nvinfo : EIATTR_MIN_STACK_SIZE
	.align		4
.L_17:
        /*0018*/ 	.byte	0x04, 0x12
        /*001a*/ 	.short	(.L_19 - .L_18)
	.align		4
.L_18:
        /*001c*/ 	.word	index@(_ZN7cutlass13device_kernelINS_4gemm6kernel13GemmUniversalIN4cute5tupleIJiiiiEEENS1_10collective13CollectiveMmaINS1_34MainloopSm90TmaGmmaWarpSpecializedILi4ENS5_IJNS4_1CILi1EEESB_SB_EEENS1_35KernelTmaWarpSpecializedCooperativeEEENS5_IJNSA_ILi256EEENSA_ILi128EEENSA_ILi32EEEEEEfNS5_IJlSB_lEEEfSJ_NS4_8TiledMMAINS4_8MMA_AtomIJNS4_4SM904GMMA30MMA_64x128x8_F32TF32TF32_SS_TNILNSN_7ScaleInE1ELSP_1EEEEEENS4_6LayoutINS5_IJNSA_ILi2EEESB_SB_EEENS5_IJSB_NSA_ILi0EEESV_EEEEENS5_IJNS4_10UnderscoreESY_SY_EEEEENS4_13SM90_TMA_LOADENS4_14ComposedLayoutINS4_7SwizzleILi3ELi4ELi3EEENS4_18smem_ptr_flag_bitsILi32EEENSS_INS5_IJNSA_ILi8EEESH_EEENS5_IJSH_SB_EEEEEEEvNS4_8identityES11_S1B_vS1C_EENS_8epilogue10collective6detail29Sm90TmaWarpSpecializedAdapterINS1F_15DefaultEpilogueINS_10tfloat32_tESJ_SJ_NS1E_6thread17LinearCombinationIS1J_Li1EffLNS1K_9ScaleType4KindE0ELNS_15FloatRoundStyleE2ES1J_EENS1_15EpilogueDefaultEEEEEvvEEEEvNT_6ParamsE)
        /*0020*/ 	.word	0x00000000
.L_19:


//--------------------- .nv.compat                --------------------------
	.section	.nv.compat,"",@"SHT_CUDA_COMPAT_INFO"
	.align	4
        /*0000*/ 	.byte	0x02, 0x09, 0x01, 0x00, 0x02, 0x02, 0x04, 0x00, 0x02, 0x05, 0x05, 0x00, 0x03, 0x07, 0x01, 0x01
        /*0010*/ 	.byte	0x02, 0x03, 0x01, 0x00, 0x02, 0x06, 0x01, 0x00, 0x04, 0x0b, 0x08, 0x00, 0x00, 0x00, 0x00, 0x00
        /*0020*/ 	.byte	0x00, 0x00, 0x00, 0x00


//--------------------- .nv.info._ZN7cutlass13device_kernelINS_4gemm6kernel13GemmUniversalIN4cute5tupleIJiiiiEEENS1_10collective13CollectiveMmaINS1_34MainloopSm90TmaGmmaWarpSpecializedILi4ENS5_IJNS4_1CILi1EEESB_SB_EEENS1_35KernelTmaWarpSpecializedCooperativeEEENS5_IJNSA_ILi256EEENSA_ILi128EEENSA_ILi32EEEEEEfNS5_IJlSB_lEEEfSJ_NS4_8TiledMMAINS4_8MMA_AtomIJNS4_4SM904GMMA30MMA_64x128x8_F32TF32TF32_SS_TNILNSN_7ScaleInE1ELSP_1EEEEEENS4_6LayoutINS5_IJNSA_ILi2EEESB_SB_EEENS5_IJSB_NSA_ILi0EEESV_EEEEENS5_IJNS4_10UnderscoreESY_SY_EEEEENS4_13SM90_TMA_LOADENS4_14ComposedLayoutINS4_7SwizzleILi3ELi4ELi3EEENS4_18smem_ptr_flag_bitsILi32EEENSS_INS5_IJNSA_ILi8EEESH_EEENS5_IJSH_SB_EEEEEEEvNS4_8identityES11_S1B_vS1C_EENS_8epilogue10collective6detail29Sm90TmaWarpSpecializedAdapterINS1F_15DefaultEpilogueINS_10tfloat32_tESJ_SJ_NS1E_6thread17LinearCombinationIS1J_Li1EffLNS1K_9ScaleType4KindE0ELNS_15FloatRoundStyleE2ES1J_EENS1_15EpilogueDefaultEEEEEvvEEEEvNT_6ParamsE --------------------------
	.section	.nv.info._ZN7cutlass13device_kernelINS_4gemm6kernel13GemmUniversalIN4cute5tupleIJiiiiEEENS1_10collective13CollectiveMmaINS1_34MainloopSm90TmaGmmaWarpSpecializedILi4ENS5_IJNS4_1CILi1EEESB_SB_EEENS1_35KernelTmaWarpSpecializedCooperativeEEENS5_IJNSA_ILi256EEENSA_ILi128EEENSA_ILi32EEEEEEfNS5_IJlSB_lEEEfSJ_NS4_8TiledMMAINS4_8MMA_AtomIJNS4_4SM904GMMA30MMA_64x128x8_F32TF32TF32_SS_TNILNSN_7ScaleInE1ELSP_1EEEEEENS4_6LayoutINS5_IJNSA_ILi2EEESB_SB_EEENS5_IJSB_NSA_ILi0EEESV_EEEEENS5_IJNS4_10UnderscoreESY_SY_EEEEENS4_13SM90_TMA_LOADENS4_14ComposedLayoutINS4_7SwizzleILi3ELi4ELi3EEENS4_18smem_ptr_flag_bitsILi32EEENSS_INS5_IJNSA_ILi8EEESH_EEENS5_IJSH_SB_EEEEEEEvNS4_8identityES11_S1B_vS1C_EENS_8epilogue10collective6detail29Sm90TmaWarpSpecializedAdapterINS1F_15DefaultEpilogueINS_10tfloat32_tESJ_SJ_NS1E_6thread17LinearCombinationIS1J_Li1EffLNS1K_9ScaleType4KindE0ELNS_15FloatRoundStyleE2ES1J_EENS1_15EpilogueDefaultEEEEEvvEEEEvNT_6ParamsE,"",@"SHT_CUDA_INFO"
	.sectionflags	@""
	.align	4


	//----- nvinfo : EIATTR_CUDA_API_VERSION
	.align		4
        /*0000*/ 	.byte	0x04, 0x37
        /*0002*/ 	.short	(.L_21 - .L_20)
.L_20:
        /*0004*/ 	.word	0x00000082


	//----- nvinfo : EIATTR_KPARAM_INFO
	.align		4
.L_21:
        /*0008*/ 	.byte	0x04, 0x17
        /*000a*/ 	.short	(.L_23 - .L_22)
.L_22:
        /*000c*/ 	.word	0x00000000
        /*0010*/ 	.short	0x0000
        /*0012*/ 	.short	0x0070
        /*0014*/ 	.byte	0x00, 0xf0, 0x01, 0x10


	//----- nvinfo : EIATTR_SPARSE_MMA_MASK
	.align		4
.L_23:
        /*0018*/ 	.byte	0x03, 0x50
        /*001a*/ 	.short	0x0000


	//----- nvinfo : EIATTR_MAXREG_COUNT
	.align		4
        /*001c*/ 	.byte	0x03, 0x1b
        /*001e*/ 	.short	0x00a8


	//----- nvinfo : EIATTR_NUM_BARRIERS
	.align		4
        /*0020*/ 	.byte	0x02, 0x4c
        /*0022*/ 	.byte	0x01
	.zero		1


	//----- nvinfo : EIATTR_EXTERNS
	.align		4
        /*0024*/ 	.byte	0x04, 0x0f
        /*0026*/ 	.short	(.L_25 - .L_24)


	//   ....[0]....
	.align		4
.L_24:
        /*0028*/ 	.word	index@(__assertfail)


	//----- nvinfo : EIATTR_MERCURY_ISA_VERSION
	.align		4
.L_25:
        /*002c*/ 	.byte	0x03, 0x5f
        /*002e*/ 	.short	0x0101


	//----- nvinfo : EIATTR_INT_WARP_WIDE_INSTR_OFFSETS
	.align		4
        /*0030*/ 	.byte	0x04, 0x31
        /*0032*/ 	.short	(.L_27 - .L_26)


	//   ....[0]....
.L_26:
        /*0034*/ 	.word	0x000003b0


	//   ....[1]....
        /*0038*/ 	.word	0x000003e0


	//   ....[2]....
        /*003c*/ 	.word	0x000004c0


	//----- nvinfo : EIATTR_COOP_GROUP_MASK_REGIDS
	.align		4
.L_27:
        /*0040*/ 	.byte	0x04, 0x29
        /*0042*/ 	.short	(.L_29 - .L_28)


	//   ....[0]....
.L_28:
        /*0044*/ 	.word	0xffffffff


	//   ....[1]....
        /*0048*/ 	.word	0xffffffff


	//   ....[2]....
        /*004c*/ 	.word	0xffffffff


	//   ....[3]....
        /*0050*/ 	.word	0xffffffff


	//   ....[4]....
        /*0054*/ 	.word	0xffffffff


	//----- nvinfo : EIATTR_COOP_GROUP_INSTR_OFFSETS
	.align		4
.L_29:
        /*0058*/ 	.byte	0x04, 0x28
        /*005a*/ 	.short	(.L_31 - .L_30)


	//   ....[0]....
.L_30:
        /*005c*/ 	.word	0x00000060


	//   ....[1]....
        /*0060*/ 	.word	0x00000070


	//   ....[2]....
        /*0064*/ 	.word	0x00000130


	//   ....[3]....
        /*0068*/ 	.word	0x000002c0


	//   ....[4]....
        /*006c*/ 	.word	0x00000f70


	//----- nvinfo : EIATTR_REG_RECONFIG
	.align		4
.L_31:
        /*0070*/ 	.byte	0x01, 0x54
	.zero		2


	//----- nvinfo : EIATTR_SYSCALL_OFFSETS
	.align		4
        /*0074*/ 	.byte	0x04, 0x46
        /*0076*/ 	.short	(.L_33 - .L_32)


	//   ....[0]....
.L_32:
        /*0078*/ 	.word	0x00001130


	//----- nvinfo : EIATTR_MBARRIER_INSTR_OFFSETS
	.align		4
.L_33:
        /*007c*/ 	.byte	0x04, 0x39
        /*007e*/ 	.short	(.L_35 - .L_34)


	//   ....[0]....
.L_34:
        /*0080*/ 	.word	0x00000230
        /*0084*/ 	.word	0x000000ff
        /*0088*/ 	.word	0x00000000
        /*008c*/ 	.short	0x0100
        /*008e*/ 	.byte	0x08
	.zero		1


	//   ....[1]....
        /*0090*/ 	.word	0x00000240
        /*0094*/ 	.word	0x000000ff
        /*0098*/ 	.word	0x00000020
        /*009c*/ 	.short	0x0100
        /*009e*/ 	.byte	0x08
	.zero		1


	//   ....[2]....
        /*00a0*/ 	.word	0x00000250
        /*00a4*/ 	.word	0x000000ff
        /*00a8*/ 	.word	0x00000008
        /*00ac*/ 	.short	0x0100
        /*00ae*/ 	.byte	0x08
	.zero		1


	//   ....[3]....
        /*00b0*/ 	.word	0x00000260
        /*00b4*/ 	.word	0x000000ff
        /*00b8*/ 	.word	0x00000028
        /*00bc*/ 	.short	0x0100
        /*00be*/ 	.byte	0x08
	.zero		1


	//   ....[4]....
        /*00c0*/ 	.word	0x00000270
        /*00c4*/ 	.word	0x000000ff
        /*00c8*/ 	.word	0x00000010
        /*00cc*/ 	.short	0x0100
        /*00ce*/ 	.byte	0x08
	.zero		1


	//   ....[5]....
        /*00d0*/ 	.word	0x00000280
        /*00d4*/ 	.word	0x000000ff
        /*00d8*/ 	.word	0x00000030
        /*00dc*/ 	.short	0x0100
        /*00de*/ 	.byte	0x08
	.zero		1


	//   ....[6]....
        /*00e0*/ 	.word	0x00000290
        /*00e4*/ 	.word	0x000000ff
        /*00e8*/ 	.word	0x00000018
        /*00ec*/ 	.short	0x0100
        /*00ee*/ 	.byte	0x08
	.zero		1


	//   ....[7]....
        /*00f0*/ 	.word	0x000002a0
        /*00f4*/ 	.word	0x000000ff
        /*00f8*/ 	.word	0x00000038
        /*00fc*/ 	.short	0x0100
        /*00fe*/ 	.byte	0x08
	.zero		1


	//   ....[8]....
        /*0100*/ 	.word	0x00000530
        /*0104*/ 	.word	0x000000ff
        /*0108*/ 	.word	0x00000050
        /*010c*/ 	.short	0x0100
        /*010e*/ 	.byte	0x06
	.zero		1


	//   ....[9]....
        /*0110*/ 	.word	0x00000590
        /*0114*/ 	.word	0x000000ff
        /*0118*/ 	.word	0x00000058
        /*011c*/ 	.short	0x0100
        /*011e*/ 	.byte	0x06
	.zero		1


	//   ....[10]....
        /*0120*/ 	.word	0x000011b0
        /*0124*/ 	.word	0x00000003
        /*0128*/ 	.word	0x00000000
        /*012c*/ 	.short	0x010a
        /*012e*/ 	.byte	0x3f
	.zero		1


	//   ....[11]....
        /*0130*/ 	.word	0x000011f0
        /*0134*/ 	.word	0x00000003
        /*0138*/ 	.word	0x00000000
        /*013c*/ 	.short	0x010a
        /*013e*/ 	.byte	0x3f
	.zero		1


	//   ....[12]....
        /*0140*/ 	.word	0x000016d0
        /*0144*/ 	.word	0x000000ff
        /*0148*/ 	.word	0x00000000
        /*014c*/ 	.short	0x010a
        /*014e*/ 	.byte	0x08
	.zero		1


	//   ....[13]....
        /*0150*/ 	.word	0x00001710
        /*0154*/ 	.word	0x000000ff
        /*0158*/ 	.word	0x00000000
        /*015c*/ 	.short	0x010a
        /*015e*/ 	.byte	0x08
	.zero		1


	//   ....[14]....
        /*0160*/ 	.word	0x00001ab0
        /*0164*/ 	.word	0x000000ff
        /*0168*/ 	.word	0x00000000
        /*016c*/ 	.short	0x0101
        /*016e*/ 	.byte	0x08
	.zero		1


	//   ....[15]....
        /*0170*/ 	.word	0x00001c90
        /*0174*/ 	.word	0x000000ff
        /*0178*/ 	.word	0x00000000
        /*017c*/ 	.short	0x0101
        /*017e*/ 	.byte	0x04
	.zero		1


	//   ....[16]....
        /*0180*/ 	.word	0x0000b130
        /*0184*/ 	.word	0x0000000c
        /*0188*/ 	.word	0x00000020
        /*018c*/ 	.short	0x010a
        /*018e*/ 	.byte	0x3f
	.zero		1


	//   ....[17]....
        /*0190*/ 	.word	0x0000b4f0
        /*0194*/ 	.word	0x00000005
        /*0198*/ 	.word	0x00000058
        /*019c*/ 	.short	0x0101
        /*019e*/ 	.byte	0x3f
	.zero		1


	//   ....[18]....
        /*01a0*/ 	.word	0x0000bbf0
        /*01a4*/ 	.word	0x00000007
        /*01a8*/ 	.word	0x00000000
        /*01ac*/ 	.short	0x010a
        /*01ae*/ 	.byte	0x3f
	.zero		1


	//   ....[19]....
        /*01b0*/ 	.word	0x0000bc70
        /*01b4*/ 	.word	0x00000006
        /*01b8*/ 	.word	0x00000000
        /*01bc*/ 	.short	0x010a
        /*01be*/ 	.byte	0x3f
	.zero		1


	//   ....[20]....
        /*01c0*/ 	.word	0x0000bd00
        /*01c4*/ 	.word	0x00000007
        /*01c8*/ 	.word	0x00000000
        /*01cc*/ 	.short	0x010a
        /*01ce*/ 	.byte	0x3f
	.zero		1


	//   ....[21]....
        /*01d0*/ 	.word	0x0000bd90
        /*01d4*/ 	.word	0x00000005
        /*01d8*/ 	.word	0x00000000
        /*01dc*/ 	.short	0x010a
        /*01de*/ 	.byte	0x3f
	.zero		1


	//   ....[22]....
        /*01e0*/ 	.word	0x0000bdf0
        /*01e4*/ 	.word	0x00000003
        /*01e8*/ 	.word	0x00000000
        /*01ec*/ 	.short	0x010a
        /*01ee*/ 	.byte	0x3f
	.zero		1


	//   ....[23]....
        /*01f0*/ 	.word	0x0000be50
        /*01f4*/ 	.word	0x00000004
        /*01f8*/ 	.word	0x00000000
        /*01fc*/ 	.short	0x010a
        /*01fe*/ 	.byte	0x3f
	.zero		1


	//   ....[24]....
        /*0200*/ 	.word	0x0000bf20
        /*0204*/ 	.word	0x0000000c
        /*0208*/ 	.word	0x00000020
        /*020c*/ 	.short	0x010a
        /*020e*/ 	.byte	0x3f
	.zero		1


	//   ....[25]....
        /*0210*/ 	.word	0x0000bff0
        /*0214*/ 	.word	0x00000007
        /*0218*/ 	.word	0x00000000
        /*021c*/ 	.short	0x010a
        /*021e*/ 	.byte	0x3f
	.zero		1


	//   ....[26]....
        /*0220*/ 	.word	0x0000c040
        /*0224*/ 	.word	0x00000006
        /*0228*/ 	.word	0x00000000
        /*022c*/ 	.short	0x010a
        /*022e*/ 	.byte	0x3f
	.zero		1


	//   ....[27]....
        /*0230*/ 	.word	0x0000c090
        /*0234*/ 	.word	0x00000007
        /*0238*/ 	.word	0x00000000
        /*023c*/ 	.short	0x010a
        /*023e*/ 	.byte	0x3f
	.zero		1


	//----- nvinfo : EIATTR_NUM_MBARRIERS
	.align		4
.L_35:
        /*0240*/ 	.byte	0x03, 0x38
        /*0242*/ 	.short	0x000a


	//----- nvinfo : EIATTR_EXIT_INSTR_OFFSETS
	.align		4
        /*0244*/ 	.byte	0x04, 0x1c
        /*0246*/ 	.short	(.L_37 - .L_36)


	//   ....[0]....
.L_36:
        /*0248*/ 	.word	0x000005e0


	//   ....[1]....
        /*024c*/ 	.word	0x00000ea0


	//   ....[2]....
        /*0250*/ 	.word	0x0000a7a0


	//   ....[3]....
        /*0254*/ 	.word	0x0000add0


	//   ....[4]....
        /*0258*/ 	.word	0x0000bde0


	//----- nvinfo : EIATTR_MAX_THREADS
	.align		4
.L_37:
        /*025c*/ 	.byte	0x04, 0x05
        /*025e*/ 	.short	(.L_39 - .L_38)
.L_38:
        /*0260*/ 	.word	0x00000180
        /*0264*/ 	.word	0x00000001
        /*0268*/ 	.word	0x00000001


	//----- nvinfo : EIATTR_CRS_STACK_SIZE
	.align		4
.L_39:
        /*026c*/ 	.byte	0x04, 0x1e
        /*026e*/ 	.short	(.L_41 - .L_40)
.L_40:
        /*0270*/ 	.word	0x00000000


	//----- nvinfo : EIATTR_CBANK_PARAM_SIZE
	.align		4
.L_41:
        /*0274*/ 	.byte	0x03, 0x19
        /*0276*/ 	.short	0x0470


	//----- nvinfo : EIATTR_PARAM_CBANK
	.align		4
        /*0278*/ 	.byte	0x04, 0x0a
        /*027a*/ 	.short	(.L_43 - .L_42)
	.align		4
.L_42:
        /*027c*/ 	.word	index@(.nv.constant0._ZN7cutlass13device_kernelINS_4gemm6kernel13GemmUniversalIN4cute5tupleIJiiiiEEENS1_10collective13CollectiveMmaINS1_34MainloopSm90TmaGmmaWarpSpecializedILi4ENS5_IJNS4_1CILi1EEESB_SB_EEENS1_35KernelTmaWarpSpecializedCooperativeEEENS5_IJNSA_ILi256EEENSA_ILi128EEENSA_ILi32EEEEEEfNS5_IJlSB_lEEEfSJ_NS4_8TiledMMAINS4_8MMA_AtomIJNS4_4SM904GMMA30MMA_64x128x8_F32TF32TF32_SS_TNILNSN_7ScaleInE1ELSP_1EEEEEENS4_6LayoutINS5_IJNSA_ILi2EEESB_SB_EEENS5_IJSB_NSA_ILi0EEESV_EEEEENS5_IJNS4_10UnderscoreESY_SY_EEEEENS4_13SM90_TMA_LOADENS4_14ComposedLayoutINS4_7SwizzleILi3ELi4ELi3EEENS4_18smem_ptr_flag_bitsILi32EEENSS_INS5_IJNSA_ILi8EEESH_EEENS5_IJSH_SB_EEEEEEEvNS4_8identityES11_S1B_vS1C_EENS_8epilogue10collective6detail29Sm90TmaWarpSpecializedAdapterINS1F_15DefaultEpilogueINS_10tfloat32_tESJ_SJ_NS1E_6thread17LinearCombinationIS1J_Li1EffLNS1K_9ScaleType4KindE0ELNS_15FloatRoundStyleE2ES1J_EENS1_15EpilogueDefaultEEEEEvvEEEEvNT_6ParamsE)
        /*0280*/ 	.short	0x0210
        /*0282*/ 	.short	0x0470


	//----- nvinfo : EIATTR_SW_WAR
	.align		4
.L_43:
        /*0284*/ 	.byte	0x04, 0x36
        /*0286*/ 	.short	(.L_45 - .L_44)
.L_44:
        /*0288*/ 	.word	0x00000008
.L_45:


//--------------------- .nv.callgraph             --------------------------
	.section	.nv.callgraph,"",@"SHT_CUDA_CALLGRAPH"
	.align	4
	.sectionentsize	8
	.align		4
        /*0000*/ 	.word	0x00000000
	.align		4
        /*0004*/ 	.word	0xffffffff
	.align		4
        /*0008*/ 	.word	index@(_ZN7cutlass13device_kernelINS_4gemm6kernel13GemmUniversalIN4cute5tupleIJiiiiEEENS1_10collective13CollectiveMmaINS1_34MainloopSm90TmaGmmaWarpSpecializedILi4ENS5_IJNS4_1CILi1EEESB_SB_EEENS1_35KernelTmaWarpSpecializedCooperativeEEENS5_IJNSA_ILi256EEENSA_ILi128EEENSA_ILi32EEEEEEfNS5_IJlSB_lEEEfSJ_NS4_8TiledMMAINS4_8MMA_AtomIJNS4_4SM904GMMA30MMA_64x128x8_F32TF32TF32_SS_TNILNSN_7ScaleInE1ELSP_1EEEEEENS4_6LayoutINS5_IJNSA_ILi2EEESB_SB_EEENS5_IJSB_NSA_ILi0EEESV_EEEEENS5_IJNS4_10UnderscoreESY_SY_EEEEENS4_13SM90_TMA_LOADENS4_14ComposedLayoutINS4_7SwizzleILi3ELi4ELi3EEENS4_18smem_ptr_flag_bitsILi32EEENSS_INS5_IJNSA_ILi8EEESH_EEENS5_IJSH_SB_EEEEEEEvNS4_8identityES11_S1B_vS1C_EENS_8epilogue10collective6detail29Sm90TmaWarpSpecializedAdapterINS1F_15DefaultEpilogueINS_10tfloat32_tESJ_SJ_NS1E_6thread17LinearCombinationIS1J_Li1EffLNS1K_9ScaleType4KindE0ELNS_15FloatRoundStyleE2ES1J_EENS1_15EpilogueDefaultEEEEEvvEEEEvNT_6ParamsE)
	.align		4
        /*000c*/ 	.word	index@(__assertfail)
	.align		4
        /*0010*/ 	.word	0x00000000
	.align		4
        /*0014*/ 	.word	0xfffffffe
	.align		4
        /*0018*/ 	.word	0x00000000
	.align		4
        /*001c*/ 	.word	0xfffffffd
	.align		4
        /*0020*/ 	.word	0x00000000
	.align		4
        /*0024*/ 	.word	0xfffffffc


//--------------------- .nv.constant4             --------------------------
	.section	.nv.constant4,"a",@progbits
	.align	8
	.align		8
.nv.constant4:
        /*0000*/ 	.dword	__assertfail
	.align		8
        /*0008*/ 	.dword	__unnamed_1
	.align		8
        /*0010*/ 	.dword	_ZN39_INTERNAL_f1255fac_4_k_cu_24a89775_28854cuda3std3__45__cpo5beginE
	.align		8
        /*0018*/ 	.dword	_ZN39_INTERNAL_f1255fac_4_k_cu_24a89775_28854cuda3std3__45__cpo3endE
	.align		8
        /*0020*/ 	.dword	_ZN39_INTERNAL_f1255fac_4_k_cu_24a89775_28854cuda3std3__45__cpo6cbeginE
	.align		8
        /*0028*/ 	.dword	_ZN39_INTERNAL_f1255fac_4_k_cu_24a89775_28854cuda3std3__45__cpo4cendE
	.align		8
        /*0030*/ 	.dword	_ZN39_INTERNAL_f1255fac_4_k_cu_24a89775_28854cuda3std3__441_GLOBAL__N__f1255fac_4_k_cu_24a89775_28856ignoreE
	.align		8
        /*0038*/ 	.dword	_ZN39_INTERNAL_f1255fac_4_k_cu_24a89775_28854cuda3std3__419piecewise_constructE
	.align		8
        /*0040*/ 	.dword	_ZN39_INTERNAL_f1255fac_4_k_cu_24a89775_28854cuda3std3__48in_placeE
	.align		8
        /*0048*/ 	.dword	_ZN39_INTERNAL_f1255fac_4_k_cu_24a89775_28854cuda3std6ranges3__45__cpo4swapE
	.align		8
        /*0050*/ 	.dword	_ZN39_INTERNAL_f1255fac_4_k_cu_24a89775_28854cuda3std6ranges3__45__cpo9iter_moveE
	.align		8
        /*0058*/ 	.dword	_ZN39_INTERNAL_f1255fac_4_k_cu_24a89775_28854cute7productE
	.align		8
        /*0060*/ 	.dword	_ZN39_INTERNAL_f1255fac_4_k_cu_24a89775_28854cute1_E
	.align		8
        /*0068*/ 	.dword	$str$22
	.align		8
        /*0070*/ 	.dword	$str$23


//--------------------- .text._ZN7cutlass13device_kernelINS_4gemm6kernel13GemmUniversalIN4cute5tupleIJiiiiEEENS1_10collective13CollectiveMmaINS1_34MainloopSm90TmaGmmaWarpSpecializedILi4ENS5_IJNS4_1CILi1EEESB_SB_EEENS1_35KernelTmaWarpSpecializedCooperativeEEENS5_IJNSA_ILi256EEENSA_ILi128EEENSA_ILi32EEEEEEfNS5_IJlSB_lEEEfSJ_NS4_8TiledMMAINS4_8MMA_AtomIJNS4_4SM904GMMA30MMA_64x128x8_F32TF32TF32_SS_TNILNSN_7ScaleInE1ELSP_1EEEEEENS4_6LayoutINS5_IJNSA_ILi2EEESB_SB_EEENS5_IJSB_NSA_ILi0EEESV_EEEEENS5_IJNS4_10UnderscoreESY_SY_EEEEENS4_13SM90_TMA_LOADENS4_14ComposedLayoutINS4_7SwizzleILi3ELi4ELi3EEENS4_18smem_ptr_flag_bitsILi32EEENSS_INS5_IJNSA_ILi8EEESH_EEENS5_IJSH_SB_EEEEEEEvNS4_8identityES11_S1B_vS1C_EENS_8epilogue10collective6detail29Sm90TmaWarpSpecializedAdapterINS1F_15DefaultEpilogueINS_10tfloat32_tESJ_SJ_NS1E_6thread17LinearCombinationIS1J_Li1EffLNS1K_9ScaleType4KindE0ELNS_15FloatRoundStyleE2ES1J_EENS1_15EpilogueDefaultEEEEEvvEEEEvNT_6ParamsE --------------------------
	.section	.text._ZN7cutlass13device_kernelINS_4gemm6kernel13GemmUniversalIN4cute5tupleIJiiiiEEENS1_10collective13CollectiveMmaINS1_34MainloopSm90TmaGmmaWarpSpecializedILi4ENS5_IJNS4_1CILi1EEESB_SB_EEENS1_35KernelTmaWarpSpecializedCooperativeEEENS5_IJNSA_ILi256EEENSA_ILi128EEENSA_ILi32EEEEEEfNS5_IJlSB_lEEEfSJ_NS4_8TiledMMAINS4_8MMA_AtomIJNS4_4SM904GMMA30MMA_64x128x8_F32TF32TF32_SS_TNILNSN_7ScaleInE1ELSP_1EEEEEENS4_6LayoutINS5_IJNSA_ILi2EEESB_SB_EEENS5_IJSB_NSA_ILi0EEESV_EEEEENS5_IJNS4_10UnderscoreESY_SY_EEEEENS4_13SM90_TMA_LOADENS4_14ComposedLayoutINS4_7SwizzleILi3ELi4ELi3EEENS4_18smem_ptr_flag_bitsILi32EEENSS_INS5_IJNSA_ILi8EEESH_EEENS5_IJSH_SB_EEEEEEEvNS4_8identityES11_S1B_vS1C_EENS_8epilogue10collective6detail29Sm90TmaWarpSpecializedAdapterINS1F_15DefaultEpilogueINS_10tfloat32_tESJ_SJ_NS1E_6thread17LinearCombinationIS1J_Li1EffLNS1K_9ScaleType4KindE0ELNS_15FloatRoundStyleE2ES1J_EENS1_15EpilogueDefaultEEEEEvvEEEEvNT_6ParamsE,"ax",@progbits
	.align	128
.text._ZN7cutlass13device_kernelINS_4gemm6kernel13GemmUniversalIN4cute5tupleIJiiiiEEENS1_10collective13CollectiveMmaINS1_34MainloopSm90TmaGmmaWarpSpecializedILi4ENS5_IJNS4_1CILi1EEESB_SB_EEENS1_35KernelTmaWarpSpecializedCooperativeEEENS5_IJNSA_ILi256EEENSA_ILi128EEENSA_ILi32EEEEEEfNS5_IJlSB_lEEEfSJ_NS4_8TiledMMAINS4_8MMA_AtomIJNS4_4SM904GMMA30MMA_64x128x8_F32TF32TF32_SS_TNILNSN_7ScaleInE1ELSP_1EEEEEENS4_6LayoutINS5_IJNSA_ILi2EEESB_SB_EEENS5_IJSB_NSA_ILi0EEESV_EEEEENS5_IJNS4_10UnderscoreESY_SY_EEEEENS4_13SM90_TMA_LOADENS4_14ComposedLayoutINS4_7SwizzleILi3ELi4ELi3EEENS4_18smem_ptr_flag_bitsILi32EEENSS_INS5_IJNSA_ILi8EEESH_EEENS5_IJSH_SB_EEEEEEEvNS4_8identityES11_S1B_vS1C_EENS_8epilogue10collective6detail29Sm90TmaWarpSpecializedAdapterINS1F_15DefaultEpilogueINS_10tfloat32_tESJ_SJ_NS1E_6thread17LinearCombinationIS1J_Li1EffLNS1K_9ScaleType4KindE0ELNS_15FloatRoundStyleE2ES1J_EENS1_15EpilogueDefaultEEEEEvvEEEEvNT_6ParamsE:
        .type           _ZN7cutlass13device_kernelINS_4gemm6kernel13GemmUniversalIN4cute5tupleIJiiiiEEENS1_10collective13CollectiveMmaINS1_34MainloopSm90TmaGmmaWarpSpecializedILi4ENS5_IJNS4_1CILi1EEESB_SB_EEENS1_35KernelTmaWarpSpecializedCooperativeEEENS5_IJNSA_ILi256EEENSA_ILi128EEENSA_ILi32EEEEEEfNS5_IJlSB_lEEEfSJ_NS4_8TiledMMAINS4_8MMA_AtomIJNS4_4SM904GMMA30MMA_64x128x8_F32TF32TF32_SS_TNILNSN_7ScaleInE1ELSP_1EEEEEENS4_6LayoutINS5_IJNSA_ILi2EEESB_SB_EEENS5_IJSB_NSA_ILi0EEESV_EEEEENS5_IJNS4_10UnderscoreESY_SY_EEEEENS4_13SM90_TMA_LOADENS4_14ComposedLayoutINS4_7SwizzleILi3ELi4ELi3EEENS4_18smem_ptr_flag_bitsILi32EEENSS_INS5_IJNSA_ILi8EEESH_EEENS5_IJSH_SB_EEEEEEEvNS4_8identityES11_S1B_vS1C_EENS_8epilogue10collective6detail29Sm90TmaWarpSpecializedAdapterINS1F_15DefaultEpilogueINS_10tfloat32_tESJ_SJ_NS1E_6thread17LinearCombinationIS1J_Li1EffLNS1K_9ScaleType4KindE0ELNS_15FloatRoundStyleE2ES1J_EENS1_15EpilogueDefaultEEEEEvvEEEEvNT_6ParamsE,@function
        .size           _ZN7cutlass13device_kernelINS_4gemm6kernel13GemmUniversalIN4cute5tupleIJiiiiEEENS1_10collective13CollectiveMmaINS1_34MainloopSm90TmaGmmaWarpSpecializedILi4ENS5_IJNS4_1CILi1EEESB_SB_EEENS1_35KernelTmaWarpSpecializedCooperativeEEENS5_IJNSA_ILi256EEENSA_ILi128EEENSA_ILi32EEEEEEfNS5_IJlSB_lEEEfSJ_NS4_8TiledMMAINS4_8MMA_AtomIJNS4_4SM904GMMA30MMA_64x128x8_F32TF32TF32_SS_TNILNSN_7ScaleInE1ELSP_1EEEEEENS4_6LayoutINS5_IJNSA_ILi2EEESB_SB_EEENS5_IJSB_NSA_ILi0EEESV_EEEEENS5_IJNS4_10UnderscoreESY_SY_EEEEENS4_13SM90_TMA_LOADENS4_14ComposedLayoutINS4_7SwizzleILi3ELi4ELi3EEENS4_18smem_ptr_flag_bitsILi32EEENSS_INS5_IJNSA_ILi8EEESH_EEENS5_IJSH_SB_EEEEEEEvNS4_8identityES11_S1B_vS1C_EENS_8epilogue10collective6detail29Sm90TmaWarpSpecializedAdapterINS1F_15DefaultEpilogueINS_10tfloat32_tESJ_SJ_NS1E_6thread17LinearCombinationIS1J_Li1EffLNS1K_9ScaleType4KindE0ELNS_15FloatRoundStyleE2ES1J_EENS1_15EpilogueDefaultEEEEEvvEEEEvNT_6ParamsE,(.L_x_320 - _ZN7cutlass13device_kernelINS_4gemm6kernel13GemmUniversalIN4cute5tupleIJiiiiEEENS1_10collective13CollectiveMmaINS1_34MainloopSm90TmaGmmaWarpSpecializedILi4ENS5_IJNS4_1CILi1EEESB_SB_EEENS1_35KernelTmaWarpSpecializedCooperativeEEENS5_IJNSA_ILi256EEENSA_ILi128EEENSA_ILi32EEEEEEfNS5_IJlSB_lEEEfSJ_NS4_8TiledMMAINS4_8MMA_AtomIJNS4_4SM904GMMA30MMA_64x128x8_F32TF32TF32_SS_TNILNSN_7ScaleInE1ELSP_1EEEEEENS4_6LayoutINS5_IJNSA_ILi2EEESB_SB_EEENS5_IJSB_NSA_ILi0EEESV_EEEEENS5_IJNS4_10UnderscoreESY_SY_EEEEENS4_13SM90_TMA_LOADENS4_14ComposedLayoutINS4_7SwizzleILi3ELi4ELi3EEENS4_18smem_ptr_flag_bitsILi32EEENSS_INS5_IJNSA_ILi8EEESH_EEENS5_IJSH_SB_EEEEEEEvNS4_8identityES11_S1B_vS1C_EENS_8epilogue10collective6detail29Sm90TmaWarpSpecializedAdapterINS1F_15DefaultEpilogueINS_10tfloat32_tESJ_SJ_NS1E_6thread17LinearCombinationIS1J_Li1EffLNS1K_9ScaleType4KindE0ELNS_15FloatRoundStyleE2ES1J_EENS1_15EpilogueDefaultEEEEEvvEEEEvNT_6ParamsE)
        .other          _ZN7cutlass13device_kernelINS_4gemm6kernel13GemmUniversalIN4cute5tupleIJiiiiEEENS1_10collective13CollectiveMmaINS1_34MainloopSm90TmaGmmaWarpSpecializedILi4ENS5_IJNS4_1CILi1EEESB_SB_EEENS1_35KernelTmaWarpSpecializedCooperativeEEENS5_IJNSA_ILi256EEENSA_ILi128EEENSA_ILi32EEEEEEfNS5_IJlSB_lEEEfSJ_NS4_8TiledMMAINS4_8MMA_AtomIJNS4_4SM904GMMA30MMA_64x128x8_F32TF32TF32_SS_TNILNSN_7ScaleInE1ELSP_1EEEEEENS4_6LayoutINS5_IJNSA_ILi2EEESB_SB_EEENS5_IJSB_NSA_ILi0EEESV_EEEEENS5_IJNS4_10UnderscoreESY_SY_EEEEENS4_13SM90_TMA_LOADENS4_14ComposedLayoutINS4_7SwizzleILi3ELi4ELi3EEENS4_18smem_ptr_flag_bitsILi32EEENSS_INS5_IJNSA_ILi8EEESH_EEENS5_IJSH_SB_EEEEEEEvNS4_8identityES11_S1B_vS1C_EENS_8epilogue10collective6detail29Sm90TmaWarpSpecializedAdapterINS1F_15DefaultEpilogueINS_10tfloat32_tESJ_SJ_NS1E_6thread17LinearCombinationIS1J_Li1EffLNS1K_9ScaleType4KindE0ELNS_15FloatRoundStyleE2ES1J_EENS1_15EpilogueDefaultEEEEEvvEEEEvNT_6ParamsE,@"STO_CUDA_ENTRY STV_DEFAULT"
_ZN7cutlass13device_kernelINS_4gemm6kernel13GemmUniversalIN4cute5tupleIJiiiiEEENS1_10collective13CollectiveMmaINS1_34MainloopSm90TmaGmmaWarpSpecializedILi4ENS5_IJNS4_1CILi1EEESB_SB_EEENS1_35KernelTmaWarpSpecializedCooperativeEEENS5_IJNSA_ILi256EEENSA_ILi128EEENSA_ILi32EEEEEEfNS5_IJlSB_lEEEfSJ_NS4_8TiledMMAINS4_8MMA_AtomIJNS4_4SM904GMMA30MMA_64x128x8_F32TF32TF32_SS_TNILNSN_7ScaleInE1ELSP_1EEEEEENS4_6LayoutINS5_IJNSA_ILi2EEESB_SB_EEENS5_IJSB_NSA_ILi0EEESV_EEEEENS5_IJNS4_10UnderscoreESY_SY_EEEEENS4_13SM90_TMA_LOADENS4_14ComposedLayoutINS4_7SwizzleILi3ELi4ELi3EEENS4_18smem_ptr_flag_bitsILi32EEENSS_INS5_IJNSA_ILi8EEESH_EEENS5_IJSH_SB_EEEEEEEvNS4_8identityES11_S1B_vS1C_EENS_8epilogue10collective6detail29Sm90TmaWarpSpecializedAdapterINS1F_15DefaultEpilogueINS_10tfloat32_tESJ_SJ_NS1E_6thread17LinearCombinationIS1J_Li1EffLNS1K_9ScaleType4KindE0ELNS_15FloatRoundStyleE2ES1J_EENS1_15EpilogueDefaultEEEEEvvEEEEvNT_6ParamsE:
[----:B------:R-:W0:Y:S01]  /*0000*/  LDC R1, c[0x0][0x28] ;  /* 0x00000a00ff017b82 */ /* 0x000e220000000800 */
[----:B------:R-:W1:Y:S01]  /*0010*/  S2R R18, SR_TID.X ;  /* 0x0000000000127919 */ /* 0x000e620000002100 */
[----:B------:R-:W-:Y:S01]  /*0020*/  ELECT P0, URZ, PT ;  /* 0x00000000003f782f */ /* 0x000fe20003800000 */
[----:B------:R-:W-:Y:S01]  /*0030*/  BSSY B0, `(.L_x_0) ;  /* 0x000000f000007945 */ /* 0x000fe20003800000 */
[--C-:B-1----:R-:W-:Y:S02]  /*0040*/  SHF.R.U32.HI R0, RZ, 0x5, R18.reuse ;  /* 0x00000005ff007819 */ /* 0x102fe40000011612 */
[----:B------:R-:W-:-:S03]  /*0050*/  SHF.R.U32.HI R22, RZ, 0x7, R18 ;  /* 0x00000007ff167819 */ /* 0x000fc60000011612 */
[----:B------:R-:W1:Y:S04]  /*0060*/  SHFL.IDX PT, R5, R0, RZ, 0x1f ;  /* 0x00001fff00057589 */ /* 0x000e6800000e0000 */
[----:B------:R2:W3:Y:S01]  /*0070*/  SHFL.IDX PT, R8, R22, RZ, 0x1f ;  /* 0x00001fff16087589 */ /* 0x0004e200000e0000 */
[----:B-1----:R-:W-:-:S13]  /*0080*/  ISETP.NE.OR P0, PT, R5, RZ, !P0 ;  /* 0x000000ff0500720c */ /* 0x002fda0004705670 */
[----:B0-23--:R-:W-:Y:S05]  /*0090*/  @P0 BRA `(.L_x_1) ;  /* 0x0000000000200947 */ /* 0x00dfea0003800000 */
[----:B------:R-:W-:Y:S02]  /*00a0*/  ULDC.64 UR4, c[0x0][0x198] ;  /* 0x0000660000047ab9 */ /* 0x000fe40000000a00 */
[----:B------:R-:W-:Y:S02]  /*00b0*/  UIADD3 UR6, UP0, UR4, 0xf0, URZ ;  /* 0x000000f004067890 */ /* 0x000fe4000ff1e03f */
[----:B------:R-:W-:Y:S02]  /*00c0*/  UIADD3 UR4, UP1, UR4, 0x1f0, URZ ;  /* 0x000001f004047890 */ /* 0x000fe4000ff3e03f */
[----:B------:R-:W-:Y:S02]  /*00d0*/  UIADD3.X UR7, URZ, UR5, URZ, UP0, !UPT ;  /* 0x000000053f077290 */ /* 0x000fe400087fe43f */
[----:B------:R-:W-:-:S07]  /*00e0*/  UIADD3.X UR5, URZ, UR5, URZ, UP1, !UPT ;  /* 0x000000053f057290 */ /* 0x000fce0008ffe43f */
[----:B------:R0:W-:Y:S02]  /*00f0*/  UTMACCTL.PF [UR6] ;  /* 0x00000000060079b9 */ /* 0x0001e40008040000 */
[----:B------:R0:W-:Y:S02]  /*0100*/  UTMACCTL.PF [UR4] ;  /* 0x00000000040079b9 */ /* 0x0001e40008040000 */
[----:B0-----:R-:W-:Y:S01]  /*0110*/  NOP ;  /* 0x0000000000007918 */ /* 0x001fe20000000000 */
.L_x_1:
[----:B------:R-:W-:Y:S05]  /*0120*/  BSYNC B0 ;  /* 0x0000000000007941 */ /* 0x000fea0003800000 */
.L_x_0:
[----:B------:R-:W0:Y:S02]  /*0130*/  SHFL.IDX PT, R2, R0, RZ, 0x1f ;  /* 0x00001fff00027589 */ /* 0x000e2400000e0000 */
[----:B0-----:R-:W-:-:S13]  /*0140*/  ISETP.NE.AND P0, PT, R2, RZ, PT ;  /* 0x000000ff0200720c */ /* 0x001fda0003f05270 */
[----:B------:R-:W-:Y:S05]  /*0150*/  @P0 BRA `(.L_x_2) ;  /* 0x0000000000580947 */ /* 0x000fea0003800000 */
[----:B------:R-:W0:Y:S01]  /*0160*/  S2UR UR8, SR_CgaCtaId ;  /* 0x00000000000879c3 */ /* 0x000e220000008800 */
[----:B------:R-:W-:Y:S01]  /*0170*/  UMOV UR4, 0x400 ;  /* 0x0000040000047882 */ /* 0x000fe20000000000 */
[----:B------:R-:W-:Y:S01]  /*0180*/  UMOV UR5, 0x1 ;  /* 0x0000000100057882 */ /* 0x000fe20000000000 */
[----:B------:R-:W-:Y:S01]  /*0190*/  UMOV UR6, 0x100 ;  /* 0x0000010000067882 */ /* 0x000fe20000000000 */
[----:B------:R-:W-:Y:S01]  /*01a0*/  ELECT P0, URZ, PT ;  /* 0x00000000003f782f */ /* 0x000fe20003800000 */
[----:B------:R-:W-:-:S04]  /*01b0*/  UIADD3 UR6, -UR6, 0x100000, URZ ;  /* 0x0010000006067890 */ /* 0x000fc8000fffe13f */
[----:B------:R-:W-:Y:S02]  /*01c0*/  USHF.L.U32 UR7, UR6, 0xb, URZ ;  /* 0x0000000b06077899 */ /* 0x000fe4000800063f */
[----:B------:R-:W-:Y:S02]  /*01d0*/  USHF.L.U32 UR6, UR6, 0x1, URZ ;  /* 0x0000000106067899 */ /* 0x000fe4000800063f */
[----:B0-----:R-:W-:Y:S02]  /*01e0*/  ULEA UR8, UR8, UR4, 0x18 ;  /* 0x0000000408087291 */ /* 0x001fe4000f8ec03f */
[----:B------:R-:W-:-:S04]  /*01f0*/  UIADD3 UR4, -UR5, 0x100000, URZ ;  /* 0x0010000005047890 */ /* 0x000fc8000fffe13f */
[----:B------:R-:W-:Y:S02]  /*0200*/  USHF.L.U32 UR5, UR4, 0xb, URZ ;  /* 0x0000000b04057899 */ /* 0x000fe4000800063f */
[----:B------:R-:W-:Y:S01]  /*0210*/  USHF.L.U32 UR4, UR4, 0x1, URZ ;  /* 0x0000000104047899 */ /* 0x000fe2000800063f */
[----:B------:R-:W0:Y:S11]  /*0220*/  FENCE.VIEW.ASYNC.S ;  /* 0x00000000000073c6 */ /* 0x000e360000000000 */
[----:B0-----:R0:W1:Y:S01]  /*0230*/  SYNCS.EXCH.64 URZ, [UR8], UR4 ;  /* 0x00000004083f75b2 */ /* 0x0010620008000100 */
[----:B------:R0:W2:Y:S01]  /*0240*/  SYNCS.EXCH.64 URZ, [UR8+0x20], UR6 ;  /* 0x00002006083f75b2 */ /* 0x0000a20008000100 */
[----:B------:R0:W3:Y:S01]  /*0250*/  SYNCS.EXCH.64 URZ, [UR8+0x8], UR4 ;  /* 0x00000804083f75b2 */ /* 0x0000e20008000100 */
[----:B------:R0:W4:Y:S01]  /*0260*/  SYNCS.EXCH.64 URZ, [UR8+0x28], UR6 ;  /* 0x00002806083f75b2 */ /* 0x0001220008000100 */
[----:B------:R0:W0:Y:S01]  /*0270*/  SYNCS.EXCH.64 URZ, [UR8+0x10], UR4 ;  /* 0x00001004083f75b2 */ /* 0x0000220008000100 */
[----:B------:R0:W0:Y:S01]  /*0280*/  SYNCS.EXCH.64 URZ, [UR8+0x30], UR6 ;  /* 0x00003006083f75b2 */ /* 0x0000220008000100 */
[----:B------:R0:W0:Y:S01]  /*0290*/  SYNCS.EXCH.64 URZ, [UR8+0x18], UR4 ;  /* 0x00001804083f75b2 */ /* 0x0000220008000100 */
[----:B------:R0:W0:Y:S01]  /*02a0*/  SYNCS.EXCH.64 URZ, [UR8+0x38], UR6 ;  /* 0x00003806083f75b2 */ /* 0x0000220008000100 */
[----:B------:R-:W-:Y:S01]  /*02b0*/  NOP ;  /* 0x0000000000007918 */ /* 0x000fe20000000000 */
.L_x_2:
[----:B------:R-:W5:Y:S01]  /*02c0*/  SHFL.IDX PT, R0, R0, RZ, 0x1f ;  /* 0x00001fff00007589 */ /* 0x000f6200000e0000 */
[----:B------:R-:W-:Y:S01]  /*02d0*/  ELECT P0, URZ, PT ;  /* 0x00000000003f782f */ /* 0x000fe20003800000 */
[----:B------:R-:W1:Y:S01]  /*02e0*/  LDC R2, c[0x0][0x65c] ;  /* 0x00019700ff027b82 */ /* 0x000e620000000800 */
[----:B------:R-:W-:Y:S01]  /*02f0*/  SHF.R.S32.HI R6, RZ, 0x1f, R5 ;  /* 0x0000001fff067819 */ /* 0x000fe20000011405 */
[----:B------:R-:W2:Y:S01]  /*0300*/  S2R R3, SR_CTAID.Y ;  /* 0x0000000000037919 */ /* 0x000ea20000002600 */
[----:B0-----:R-:W-:Y:S01]  /*0310*/  UMOV UR4, 0x20 ;  /* 0x0000002000047882 */ /* 0x001fe20000000000 */
[----:B------:R-:W-:Y:S01]  /*0320*/  ISETP.NE.AND P2, PT, R8, RZ, PT ;  /* 0x000000ff0800720c */ /* 0x000fe20003f45270 */
[----:B------:R-:W-:Y:S01]  /*0330*/  NOP ;  /* 0x0000000000007918 */ /* 0x000fe20000000000 */
[----:B------:R-:W0:Y:S01]  /*0340*/  S2R R4, SR_CTAID.X ;  /* 0x0000000000047919 */ /* 0x000e220000002500 */
[----:B------:R-:W-:Y:S01]  /*0350*/  LEA.HI R6, R6, R5, RZ, 0x2 ;  /* 0x0000000506067211 */ /* 0x000fe200078f10ff */
[----:B------:R-:W-:Y:S01]  /*0360*/  NOP ;  /* 0x0000000000007918 */ /* 0x000fe20000000000 */
[----:B-----5:R-:W-:-:S02]  /*0370*/  ISETP.NE.OR P0, PT, R0, RZ, !P0 ;  /* 0x000000ff0000720c */ /* 0x020fc40004705670 */
[----:B-1----:R-:W-:-:S04]  /*0380*/  ISETP.NE.AND P3, PT, R2, 0x1, PT ;  /* 0x000000010200780c */ /* 0x002fc80003f65270 */
[----:B------:R-:W-:Y:S02]  /*0390*/  P2R R0, PR, RZ, 0x8 ;  /* 0x00000008ff007803 */ /* 0x000fe40000000000 */
[----:B------:R-:W-:-:S05]  /*03a0*/  LOP3.LUT R0, R6, 0xfffffffc, RZ, 0xc0, !PT ;  /* 0xfffffffc06007812 */ /* 0x000fca00078ec0ff */
[----:B------:R-:W-:Y:S01]  /*03b0*/  VOTEU.ALL UP0, P0 ;  /* 0x00000000003f7886 */ /* 0x000fe20000000000 */
[----:B------:R-:W-:Y:S01]  /*03c0*/  IMAD.IADD R0, R5, 0x1, -R0 ;  /* 0x0000000105007824 */ /* 0x000fe200078e0a00 */
[----:B------:R-:W0:Y:S01]  /*03d0*/  @P3 LDC R17, c[0x0][0x10] ;  /* 0x00000400ff113b82 */ /* 0x000e220000000800 */
[----:B------:R-:W-:Y:S01]  /*03e0*/  VOTEU.ALL UP1, P0 ;  /* 0x00000000003f7886 */ /* 0x000fe20000020000 */
[----:B--2---:R-:W-:Y:S01]  /*03f0*/  @P3 IMAD.MOV.U32 R6, RZ, RZ, R3 ;  /* 0x000000ffff063224 */ /* 0x004fe200078e0003 */
[----:B------:R-:W-:Y:S01]  /*0400*/  @!UP0 UMOV UR6, 0x400 ;  /* 0x0000040000068882 */ /* 0x000fe20000000000 */
[----:B------:R-:W-:-:S04]  /*0410*/  @!UP0 UIADD3 UR4, -UR4, 0x100000, URZ ;  /* 0x0010000004048890 */ /* 0x000fc8000fffe13f */
[----:B------:R-:W-:Y:S02]  /*0420*/  @!UP0 USHF.L.U32 UR5, UR4, 0xb, URZ ;  /* 0x0000000b04058899 */ /* 0x000fe4000800063f */
[----:B------:R-:W-:Y:S01]  /*0430*/  @!UP0 USHF.L.U32 UR4, UR4, 0x1, URZ ;  /* 0x0000000104048899 */ /* 0x000fe2000800063f */
[----:B------:R-:W-:Y:S02]  /*0440*/  @P3 IMAD.MOV.U32 R7, RZ, RZ, RZ ;  /* 0x000000ffff073224 */ /* 0x000fe400078e00ff */
[----:B------:R-:W-:Y:S01]  /*0450*/  IMAD.MOV.U32 R5, RZ, RZ, RZ ;  /* 0x000000ffff057224 */ /* 0x000fe200078e00ff */
[----:B------:R-:W1:Y:S01]  /*0460*/  @!UP0 S2UR UR7, SR_CgaCtaId ;  /* 0x00000000000789c3 */ /* 0x000e620000008800 */
[----:B------:R-:W-:-:S07]  /*0470*/  @P3 IMAD.MOV.U32 R11, RZ, RZ, RZ ;  /* 0x000000ffff0b3224 */ /* 0x000fce00078e00ff */
[----:B------:R-:W2:Y:S01]  /*0480*/  @!P3 LDC R9, c[0x0][0xc] ;  /* 0x00000300ff09bb82 */ /* 0x000ea20000000800 */
[----:B0-----:R-:W-:-:S04]  /*0490*/  @P3 IMAD.WIDE.U32 R16, R4, R17, R6 ;  /* 0x0000001104103225 */ /* 0x001fc800078e0006 */
[----:B------:R-:W-:Y:S01]  /*04a0*/  @P3 IMAD.IADD R17, R17, 0x1, R11 ;  /* 0x0000000111113824 */ /* 0x000fe200078e020b */
[----:B-1----:R-:W-:Y:S01]  /*04b0*/  @!UP0 ULEA UR6, UR7, UR6, 0x18 ;  /* 0x0000000607068291 */ /* 0x002fe2000f8ec03f */
[----:B------:R-:W-:Y:S01]  /*04c0*/  VOTEU.ALL UP0, P0 ;  /* 0x00000000003f7886 */ /* 0x000fe20000000000 */
[----:B------:R-:W-:-:S04]  /*04d0*/  ISETP.NE.AND P0, PT, R0, 0x3, PT ;  /* 0x000000030000780c */ /* 0x000fc80003f05270 */
[----:B------:R-:W-:Y:S01]  /*04e0*/  ISETP.EQ.OR P0, PT, R0, RZ, !P0 ;  /* 0x000000ff0000720c */ /* 0x000fe20004702670 */
[----:B--2---:R-:W-:-:S03]  /*04f0*/  @!P3 IMAD.WIDE.U32 R6, R9, R3, R4 ;  /* 0x000000030906b225 */ /* 0x004fc600078e0004 */
[C---:B------:R-:W-:Y:S01]  /*0500*/  ISETP.EQ.AND P0, PT, R8.reuse, RZ, P0 ;  /* 0x000000ff0800720c */ /* 0x040fe20000702270 */
[----:B------:R-:W-:Y:S01]  /*0510*/  VIADD R8, R8, 0xffffffff ;  /* 0xffffffff08087836 */ /* 0x000fe20000000000 */
[----:B------:R-:W0:Y:S02]  /*0520*/  FENCE.VIEW.ASYNC.S ;  /* 0x00000000000073c6 */ /* 0x000e240000000000 */
[----:B0-----:R0:W3:Y:S01]  /*0530*/  @!UP0 SYNCS.EXCH.64 URZ, [UR6+0x50], UR4 ;  /* 0x00005004063f85b2 */ /* 0x0010e20008000100 */
[----:B------:R-:W-:Y:S01]  /*0540*/  @!P3 IMAD.MOV.U32 R16, RZ, RZ, R6 ;  /* 0x000000ffff10b224 */ /* 0x000fe200078e0006 */
[----:B------:R-:W-:Y:S01]  /*0550*/  SEL R19, RZ, 0x1, !P0 ;  /* 0x00000001ff137807 */ /* 0x000fe20004000000 */
[----:B------:R-:W-:Y:S01]  /*0560*/  @!P3 IMAD.MOV.U32 R17, RZ, RZ, R7 ;  /* 0x000000ffff11b224 */ /* 0x000fe200078e0007 */
[----:B------:R-:W-:-:S04]  /*0570*/  ISETP.GE.U32.AND P1, PT, R8, 0x2, PT ;  /* 0x000000020800780c */ /* 0x000fc80003f26070 */
[----:B------:R-:W-:Y:S01]  /*0580*/  SEL R19, R19, 0x2, P1 ;  /* 0x0000000213137807 */ /* 0x000fe20000800000 */
[----:B------:R0:W3:Y:S01]  /*0590*/  @!UP1 SYNCS.EXCH.64 URZ, [UR6+0x58], UR4 ;  /* 0x00005804063f95b2 */ /* 0x0000e20008000100 */
[----:B------:R-:W-:Y:S01]  /*05a0*/  NOP ;  /* 0x0000000000007918 */ /* 0x000fe20000000000 */
[----:B---34-:R-:W-:Y:S06]  /*05b0*/  BAR.SYNC.DEFER_BLOCKING 0x0 ;  /* 0x0000000000007b1d */ /* 0x018fec0000010000 */
[----:B------:R-:W-:Y:S05]  /*05c0*/  @!P2 BRA `(.L_x_3) ;  /* 0x000000a00078a947 */ /* 0x000fea0003800000 */
[----:B------:R-:W-:-:S13]  /*05d0*/  ISETP.GT.U32.AND P0, PT, R8, 0x1, PT ;  /* 0x000000010800780c */ /* 0x000fda0003f04070 */
[----:B0-----:R-:W-:Y:S05]  /*05e0*/  @P0 EXIT ;  /* 0x000000000000094d */ /* 0x001fea0003800000 */
[----:B------:R-:W-:Y:S01]  /*05f0*/  ULDC.64 UR4, c[0x0][0x650] ;  /* 0x0001940000047ab9 */ /* 0x000fe20000000a00 */
[----:B------:R-:W-:Y:S01]  /*0600*/  PRMT R0, RZ, 0x7610, R0 ;  /* 0x00007610ff007816 */ /* 0x000fe20000000000 */
[----:B------:R-:W-:Y:S01]  /*0610*/  IMAD.MOV.U32 R152, RZ, RZ, -0x1 ;  /* 0xffffffffff987424 */ /* 0x000fe200078e00ff */
[----:B------:R-:W-:Y:S01]  /*0620*/  ISETP.GE.U32.AND P0, PT, R16, UR4, PT ;  /* 0x0000000410007c0c */ /* 0x000fe2000bf06070 */
[----:B------:R-:W-:Y:S02]  /*0630*/  IMAD.MOV.U32 R153, RZ, RZ, -0x1 ;  /* 0xffffffffff997424 */ /* 0x000fe400078e00ff */
[----:B------:R-:W-:Y:S01]  /*0640*/  IMAD.MOV.U32 R23, RZ, RZ, -0x1 ;  /* 0xffffffffff177424 */ /* 0x000fe200078e00ff */
[----:B------:R-:W-:-:S13]  /*0650*/  ISETP.GE.U32.AND.EX P0, PT, R17, UR5, PT, P0 ;  /* 0x0000000511007c0c */ /* 0x000fda000bf06100 */
[----:B------:R-:W-:Y:S05]  /*0660*/  @P0 BRA `(.L_x_4) ;  /* 0x0000000400540947 */ /* 0x000fea0003800000 */
[----:B------:R-:W0:Y:S01]  /*0670*/  LDC.64 R14, c[0x0][0x628] ;  /* 0x00018a00ff0e7b82 */ /* 0x000e220000000a00 */
[----:B------:R-:W-:Y:S02]  /*0680*/  IMAD.MOV.U32 R6, RZ, RZ, R16 ;  /* 0x000000ffff067224 */ /* 0x000fe400078e0010 */
[----:B------:R-:W-:-:S05]  /*0690*/  IMAD.MOV.U32 R7, RZ, RZ, R17 ;  /* 0x000000ffff077224 */ /* 0x000fca00078e0011 */
[----:B------:R-:W1:Y:S08]  /*06a0*/  LDC R0, c[0x0][0x630] ;  /* 0x00018c00ff007b82 */ /* 0x000e700000000800 */
[----:B------:R-:W2:Y:S01]  /*06b0*/  LDC.64 R20, c[0x0][0x620] ;  /* 0x00018800ff147b82 */ /* 0x000ea20000000a00 */
[----:B0-----:R-:W-:-:S04]  /*06c0*/  ISETP.NE.U32.AND P0, PT, R14, RZ, PT ;  /* 0x000000ff0e00720c */ /* 0x001fc80003f05070 */
[----:B------:R-:W-:-:S13]  /*06d0*/  ISETP.NE.AND.EX P0, PT, R15, RZ, PT, P0 ;  /* 0x000000ff0f00720c */ /* 0x000fda0003f05300 */
[----:B-12---:R-:W-:Y:S05]  /*06e0*/  @!P0 BRA `(.L_x_5) ;  /* 0x0000000000288947 */ /* 0x006fea0003800000 */
[----:B------:R-:W0:Y:S02]  /*06f0*/  LDC R11, c[0x0][0x634] ;  /* 0x00018d00ff0b7b82 */ /* 0x000e240000000800 */
[----:B0-----:R-:W-:-:S05]  /*0700*/  IADD3 R11, P0, R16, R11, RZ ;  /* 0x0000000b100b7210 */ /* 0x001fca0007f1e0ff */
[----:B------:R-:W-:-:S04]  /*0710*/  IMAD.X R13, RZ, RZ, R17, P0 ;  /* 0x000000ffff0d7224 */ /* 0x000fc800000e0611 */
[----:B------:R-:W-:-:S04]  /*0720*/  IMAD.WIDE.U32 R6, R13, R14, RZ ;  /* 0x0000000e0d067225 */ /* 0x000fc800078e00ff */
[----:B------:R-:W-:-:S04]  /*0730*/  IMAD.WIDE.U32 R8, P0, R11, R15, R6 ;  /* 0x0000000f0b087225 */ /* 0x000fc80007800006 */
[----:B------:R-:W-:-:S04]  /*0740*/  IMAD.WIDE.U32 R6, R11, R14, RZ ;  /* 0x0000000e0b067225 */ /* 0x000fc800078e00ff */
[----:B------:R-:W-:Y:S01]  /*0750*/  IMAD.X R11, RZ, RZ, RZ, P0 ;  /* 0x000000ffff0b7224 */ /* 0x000fe200000e06ff */
[----:B------:R-:W-:Y:S01]  /*0760*/  IADD3 RZ, P0, R7, R8, RZ ;  /* 0x0000000807ff7210 */ /* 0x000fe20007f1e0ff */
[----:B------:R-:W-:-:S04]  /*0770*/  IMAD.MOV.U32 R10, RZ, RZ, R9 ;  /* 0x000000ffff0a7224 */ /* 0x000fc800078e0009 */
[----:B------:R-:W-:-:S08]  /*0780*/  IMAD.WIDE.U32.X R6, R13, R15, R10, P0 ;  /* 0x0000000f0d067225 */ /* 0x000fd000000e040a */
.L_x_5:
[-CC-:B------:R-:W-:Y:S01]  /*0790*/  SHF.R.U64 R23, R6, R0.reuse, R7.reuse ;  /* 0x0000000006177219 */ /* 0x180fe20000001207 */
[----:B------:R-:W0:Y:S01]  /*07a0*/  LDC R10, c[0x0][0x618] ;  /* 0x00018600ff0a7b82 */ /* 0x000e220000000800 */
[----:B------:R-:W-:Y:S01]  /*07b0*/  SHF.R.U32.HI R5, RZ, R0, R7 ;  /* 0x00000000ff057219 */ /* 0x000fe20000011607 */
[----:B------:R-:W-:Y:S01]  /*07c0*/  ULDC UR4, c[0x0][0x150] ;  /* 0x0000540000047ab9 */ /* 0x000fe20000000800 */
[----:B------:R-:W-:Y:S02]  /*07d0*/  IADD3 R9, P0, RZ, -R23, RZ ;  /* 0x80000017ff097210 */ /* 0x000fe40007f1e0ff */
[----:B------:R-:W-:-:S03]  /*07e0*/  I2FP.F32.U32 R0, R4 ;  /* 0x0000000400007245 */ /* 0x000fc60000201000 */
[----:B------:R-:W1:Y:S01]  /*07f0*/  LDC.64 R28, c[0x0][0x640] ;  /* 0x00019000ff1c7b82 */ /* 0x000e620000000a00 */
[----:B------:R-:W-:Y:S02]  /*0800*/  IMAD.X R11, RZ, RZ, ~R5, P0 ;  /* 0x000000ffff0b7224 */ /* 0x000fe400000e0e05 */
[----:B------:R-:W-:Y:S01]  /*0810*/  FMUL R0, R0, UR4 ;  /* 0x0000000400007c20 */ /* 0x000fe20008400000 */
[----:B------:R-:W-:Y:S01]  /*0820*/  IMAD.WIDE.U32 R6, R9, R20, R16 ;  /* 0x0000001409067225 */ /* 0x000fe200078e0010 */
[----:B------:R-:W-:-:S03]  /*0830*/  ULDC UR4, c[0x0][0x154] ;  /* 0x0000550000047ab9 */ /* 0x000fc60000000800 */
[----:B------:R-:W-:Y:S01]  /*0840*/  IMAD R8, R11, R20, RZ ;  /* 0x000000140b087224 */ /* 0x000fe200078e02ff */
[----:B------:R-:W2:Y:S01]  /*0850*/  LDC R5, c[0x0][0x144] ;  /* 0x00005100ff057b82 */ /* 0x000ea20000000800 */
[----:B------:R-:W3:Y:S02]  /*0860*/  F2I.U32.TRUNC.NTZ R0, R0 ;  /* 0x0000000000007305 */ /* 0x000ee4000020f000 */
[----:B------:R-:W-:-:S04]  /*0870*/  IMAD R9, R9, R21, R8 ;  /* 0x0000001509097224 */ /* 0x000fc800078e0208 */
[----:B------:R-:W-:Y:S01]  /*0880*/  IMAD.IADD R7, R7, 0x1, R9 ;  /* 0x0000000107077824 */ /* 0x000fe200078e0209 */
[----:B------:R-:W4:Y:S01]  /*0890*/  LDC R12, c[0x0][0x608] ;  /* 0x00018200ff0c7b82 */ /* 0x000f220000000800 */
[----:B------:R-:W-:-:S03]  /*08a0*/  IMAD.MOV.U32 R9, RZ, RZ, -0x1 ;  /* 0xffffffffff097424 */ /* 0x000fc600078e00ff */
[-CC-:B0-----:R-:W-:Y:S02]  /*08b0*/  SHF.R.U64 R20, R6, R10.reuse, R7.reuse ;  /* 0x0000000a06147219 */ /* 0x181fe40000001207 */
[----:B------:R-:W-:Y:S02]  /*08c0*/  I2FP.F32.U32 R6, R3 ;  /* 0x0000000300067245 */ /* 0x000fe40000201000 */
[----:B------:R-:W0:Y:S01]  /*08d0*/  LDC R26, c[0x0][0x658] ;  /* 0x00019600ff1a7b82 */ /* 0x000e220000000800 */
[----:B-1----:R-:W-:Y:S01]  /*08e0*/  ISETP.NE.U32.AND P0, PT, R28, RZ, PT ;  /* 0x000000ff1c00720c */ /* 0x002fe20003f05070 */
[----:B---3--:R-:W-:Y:S01]  /*08f0*/  IMAD.MOV R8, RZ, RZ, -R0 ;  /* 0x000000ffff087224 */ /* 0x008fe200078e0a00 */
[----:B------:R-:W-:Y:S01]  /*0900*/  SHF.R.U32.HI R7, RZ, R10, R7 ;  /* 0x0000000aff077219 */ /* 0x000fe20000011607 */
[----:B------:R-:W-:Y:S01]  /*0910*/  FMUL R6, R6, UR4 ;  /* 0x0000000406067c20 */ /* 0x000fe20008400000 */
[----:B------:R-:W-:-:S03]  /*0920*/  ISETP.NE.AND.EX P0, PT, R29, RZ, PT, P0 ;  /* 0x000000ff1d00720c */ /* 0x000fc60003f05300 */
[----:B------:R-:W1:Y:S01]  /*0930*/  LDC R14, c[0x0][0x148] ;  /* 0x00005200ff0e7b82 */ /* 0x000e620000000800 */
[----:B--2---:R-:W-:-:S07]  /*0940*/  IMAD R0, R5, R8, R4 ;  /* 0x0000000805007224 */ /* 0x004fce00078e0204 */
[----:B------:R-:W2:Y:S01]  /*0950*/  LDC R24, c[0x0][0x600] ;  /* 0x00018000ff187b82 */ /* 0x000ea20000000800 */
[-CC-:B----4-:R-:W-:Y:S02]  /*0960*/  SHF.R.U64 R30, R20, R12.reuse, R7.reuse ;  /* 0x0000000c141e7219 */ /* 0x190fe40000001207 */
[----:B------:R-:W-:Y:S01]  /*0970*/  SHF.R.U32.HI R5, RZ, R12, R7 ;  /* 0x0000000cff057219 */ /* 0x000fe20000011607 */
[----:B------:R-:W-:Y:S01]  /*0980*/  IMAD.MOV.U32 R7, RZ, RZ, 0x1 ;  /* 0x00000001ff077424 */ /* 0x000fe200078e00ff */
[----:B------:R3:W4:Y:S03]  /*0990*/  F2I.U32.TRUNC.NTZ R12, R6 ;  /* 0x00000006000c7305 */ /* 0x000726000020f000 */
[----:B------:R-:W1:Y:S01]  /*09a0*/  LDC R15, c[0x0][0x648] ;  /* 0x00019200ff0f7b82 */ /* 0x000e620000000800 */
[-C--:B0-----:R-:W-:Y:S02]  /*09b0*/  SHF.L.U32 R4, R9, R26.reuse, RZ ;  /* 0x0000001a09047219 */ /* 0x081fe400000006ff */
[----:B------:R-:W-:-:S02]  /*09c0*/  SHF.R.U64 R32, R30, R26, R5 ;  /* 0x0000001a1e207219 */ /* 0x000fc40000001205 */
[----:B------:R-:W-:Y:S02]  /*09d0*/  LOP3.LUT R11, RZ, R4, RZ, 0x33, !PT ;  /* 0x00000004ff0b7212 */ /* 0x000fe400078e33ff */
[-C--:B------:R-:W-:Y:S01]  /*09e0*/  SHF.R.U32.HI R5, RZ, R26.reuse, R5 ;  /* 0x0000001aff057219 */ /* 0x080fe20000011605 */
[----:B------:R-:W0:Y:S01]  /*09f0*/  LDC R21, c[0x0][0x638] ;  /* 0x00018e00ff157b82 */ /* 0x000e220000000800 */
[----:B------:R-:W-:Y:S01]  /*0a00*/  SHF.L.U32 R10, R7, R26, RZ ;  /* 0x0000001a070a7219 */ /* 0x000fe200000006ff */
[----:B------:R-:W-:-:S06]  /*0a10*/  IMAD.MOV.U32 R4, RZ, RZ, R32 ;  /* 0x000000ffff047224 */ /* 0x000fcc00078e0020 */
[----:B------:R-:W0:Y:S01]  /*0a20*/  LDC R152, c[0x0][0x610] ;  /* 0x00018400ff987b82 */ /* 0x000e220000000800 */
[----:B---34-:R-:W-:Y:S05]  /*0a30*/  @!P0 BRA `(.L_x_6) ;  /* 0x0000000000288947 */ /* 0x018fea0003800000 */
[----:B------:R-:W3:Y:S02]  /*0a40*/  LDC R9, c[0x0][0x64c] ;  /* 0x00019300ff097b82 */ /* 0x000ee40000000800 */
[----:B---3--:R-:W-:-:S05]  /*0a50*/  IADD3 R9, P0, R32, R9, RZ ;  /* 0x0000000920097210 */ /* 0x008fca0007f1e0ff */
        /* <DEDUP_REMOVED lines=8> */
.L_x_6:
[----:B-1----:R-:W-:Y:S01]  /*0ae0*/  SHF.R.U64 R4, R4, R15, R5 ;  /* 0x0000000f04047219 */ /* 0x002fe20000001205 */
[----:B--2---:R-:W-:Y:S01]  /*0af0*/  VIADD R5, R24, 0xffffffff ;  /* 0xffffffff18057836 */ /* 0x004fe20000000000 */
[----:B------:R-:W-:Y:S01]  /*0b00*/  LOP3.LUT R11, R30, R11, RZ, 0xc0, !PT ;  /* 0x0000000b1e0b7212 */ /* 0x000fe200078ec0ff */
[----:B------:R-:W-:Y:S02]  /*0b10*/  IMAD.MOV R12, RZ, RZ, -R12 ;  /* 0x000000ffff0c7224 */ /* 0x000fe400078e0a0c */
[----:B------:R-:W-:Y:S01]  /*0b20*/  IMAD.MOV R6, RZ, RZ, -R4 ;  /* 0x000000ffff067224 */ /* 0x000fe200078e0a04 */
[----:B------:R-:W-:Y:S01]  /*0b30*/  LOP3.LUT R5, R20, R5, RZ, 0xc0, !PT ;  /* 0x0000000514057212 */ /* 0x000fe200078ec0ff */
[----:B------:R-:W-:Y:S02]  /*0b40*/  @P3 IMAD R0, R14, R12, R3 ;  /* 0x0000000c0e003224 */ /* 0x000fe400078e0203 */
[----:B------:R-:W-:Y:S02]  /*0b50*/  IMAD R11, R10, R4, R11 ;  /* 0x000000040a0b7224 */ /* 0x000fe400078e020b */
[----:B0-----:R-:W-:-:S02]  /*0b60*/  IMAD R3, R6, R21, R32 ;  /* 0x0000001506037224 */ /* 0x001fc400078e0220 */
[----:B------:R-:W-:Y:S02]  /*0b70*/  IMAD R152, R11, R152, R0 ;  /* 0x000000980b987224 */ /* 0x000fe400078e0200 */
[----:B------:R-:W-:Y:S02]  /*0b80*/  IMAD R3, R3, R24, R5 ;  /* 0x0000001803037224 */ /* 0x000fe400078e0205 */
[----:B------:R-:W-:-:S03]  /*0b90*/  IMAD.MOV.U32 R0, RZ, RZ, 0x1 ;  /* 0x00000001ff007424 */ /* 0x000fc600078e00ff */
[----:B------:R-:W-:Y:S02]  /*0ba0*/  SEL R153, R3, R152, !P3 ;  /* 0x0000009803997207 */ /* 0x000fe40005800000 */
[----:B------:R-:W-:-:S07]  /*0bb0*/  SEL R152, R152, R3, !P3 ;  /* 0x0000000398987207 */ /* 0x000fce0005800000 */
.L_x_4:
[----:B------:R-:W-:-:S08]  /*0bc0*/  NOP ;  /* 0x0000000000007918 */ /* 0x000fd00000000000 */
[----:B------:R-:W0:Y:S02]  /*0bd0*/  USETMAXREG.TRY_ALLOC.CTAPOOL UP0, 0xe8 ;  /* 0x000000e8000079c8 */ /* 0x000e240008000600 */
[----:B0-----:R-:W-:-:S13]  /*0be0*/  PLOP3.LUT P0, PT, PT, PT, UP0, 0x80, 0x0 ;  /* 0x000000000000781c */ /* 0x001fda0003f0f008 */
[----:B------:R-:W-:Y:S05]  /*0bf0*/  @!P0 BRA `(.L_x_4) ;  /* 0xfffffffc00f08947 */ /* 0x000fea000383ffff */
[----:B------:R-:W-:Y:S01]  /*0c00*/  ULDC.64 UR4, c[0x0][0x598] ;  /* 0x0001660000047ab9 */ /* 0x000fe20000000a00 */
[----:B------:R-:W-:Y:S01]  /*0c10*/  ULDC.64 UR36, c[0x0][0x208] ;  /* 0x0000820000247ab9 */ /* 0x000fe20000000a00 */
[----:B------:R-:W-:-:S04]  /*0c20*/  ISETP.NE.U32.AND P0, PT, RZ, UR4, PT ;  /* 0x00000004ff007c0c */ /* 0x000fc8000bf05070 */
[----:B------:R-:W-:-:S13]  /*0c30*/  ISETP.NE.AND.EX P0, PT, RZ, UR5, PT, P0 ;  /* 0x00000005ff007c0c */ /* 0x000fda000bf05300 */
[----:B------:R-:W-:Y:S05]  /*0c40*/  @!P0 BRA `(.L_x_7) ;  /* 0x00000000001c8947 */ /* 0x000fea0003800000 */
[----:B------:R-:W0:Y:S02]  /*0c50*/  LDC.64 R4, c[0x0][0x598] ;  /* 0x00016600ff047b82 */ /* 0x000e240000000a00 */
[----:B0-----:R-:W2:Y:S02]  /*0c60*/  LDG.E.64 R4, desc[UR36][R4.64] ;  /* 0x0000002404047981 */ /* 0x001ea4000c1e1b00 */
[----:B--2---:R-:W-:-:S04]  /*0c70*/  ISETP.NE.U32.AND P0, PT, R4, RZ, PT ;  /* 0x000000ff0400720c */ /* 0x004fc80003f05070 */
[----:B------:R-:W-:-:S13]  /*0c80*/  ISETP.NE.AND.EX P0, PT, R5, RZ, PT, P0 ;  /* 0x000000ff0500720c */ /* 0x000fda0003f05300 */
[----:B------:R-:W-:Y:S05]  /*0c90*/  @!P0 BRA `(.L_x_7) ;  /* 0x0000000000088947 */ /* 0x000fea0003800000 */
[----:B------:R0:W5:Y:S01]  /*0ca0*/  LD.E R154, desc[UR36][R4.64] ;  /* 0x00000024049a7980 */ /* 0x000162000c101900 */
[----:B------:R-:W-:Y:S05]  /*0cb0*/  BRA `(.L_x_8) ;  /* 0x0000000000247947 */ /* 0x000fea0003800000 */
.L_x_7:
[----:B------:R-:W-:Y:S02]  /*0cc0*/  ULDC.64 UR4, c[0x0][0x588] ;  /* 0x0001620000047ab9 */ /* 0x000fe40000000a00 */
[----:B------:R-:W-:-:S04]  /*0cd0*/  ISETP.NE.U32.AND P0, PT, RZ, UR4, PT ;  /* 0x00000004ff007c0c */ /* 0x000fc8000bf05070 */
[----:B------:R-:W-:-:S13]  /*0ce0*/  ISETP.NE.AND.EX P0, PT, RZ, UR5, PT, P0 ;  /* 0x00000005ff007c0c */ /* 0x000fda000bf05300 */
[----:B------:R-:W-:Y:S05]  /*0cf0*/  @!P0 BRA `(.L_x_9) ;  /* 0x00000000000c8947 */ /* 0x000fea0003800000 */
[----:B------:R-:W0:Y:S02]  /*0d00*/  LDC.64 R154, c[0x0][0x588] ;  /* 0x00016200ff9a7b82 */ /* 0x000e240000000a00 */
[----:B0-----:R1:W5:Y:S01]  /*0d10*/  LDG.E R154, desc[UR36][R154.64] ;  /* 0x000000249a9a7981 */ /* 0x001362000c1e1900 */
[----:B------:R-:W-:Y:S05]  /*0d20*/  BRA `(.L_x_8) ;  /* 0x0000000000087947 */ /* 0x000fea0003800000 */
.L_x_9:
[----:B------:R-:W-:Y:S02]  /*0d30*/  ULDC UR4, c[0x0][0x580] ;  /* 0x0001600000047ab9 */ /* 0x000fe40000000800 */
[----:B------:R-:W-:-:S07]  /*0d40*/  IMAD.U32 R154, RZ, RZ, UR4 ;  /* 0x00000004ff9a7e24 */ /* 0x000fce000f8e00ff */
.L_x_8:
[----:B------:R-:W-:Y:S02]  /*0d50*/  ULDC.64 UR4, c[0x0][0x5a0] ;  /* 0x0001680000047ab9 */ /* 0x000fe40000000a00 */
[----:B------:R-:W-:-:S04]  /*0d60*/  ISETP.NE.U32.AND P0, PT, RZ, UR4, PT ;  /* 0x00000004ff007c0c */ /* 0x000fc8000bf05070 */
[----:B------:R-:W-:-:S13]  /*0d70*/  ISETP.NE.AND.EX P0, PT, RZ, UR5, PT, P0 ;  /* 0x00000005ff007c0c */ /* 0x000fda000bf05300 */
[----:B------:R-:W-:Y:S05]  /*0d80*/  @!P0 BRA `(.L_x_10) ;  /* 0x00000000001c8947 */ /* 0x000fea0003800000 */
[----:B0-----:R-:W0:Y:S02]  /*0d90*/  LDC.64 R4, c[0x0][0x5a0] ;  /* 0x00016800ff047b82 */ /* 0x001e240000000a00 */
[----:B0-----:R-:W2:Y:S02]  /*0da0*/  LDG.E.64 R4, desc[UR36][R4.64] ;  /* 0x0000002404047981 */ /* 0x001ea4000c1e1b00 */
[----:B--2---:R-:W-:-:S04]  /*0db0*/  ISETP.NE.U32.AND P0, PT, R4, RZ, PT ;  /* 0x000000ff0400720c */ /* 0x004fc80003f05070 */
[----:B------:R-:W-:-:S13]  /*0dc0*/  ISETP.NE.AND.EX P0, PT, R5, RZ, PT, P0 ;  /* 0x000000ff0500720c */ /* 0x000fda0003f05300 */
[----:B------:R-:W-:Y:S05]  /*0dd0*/  @!P0 BRA `(.L_x_10) ;  /* 0x0000000000088947 */ /* 0x000fea0003800000 */
[----:B-1----:R0:W5:Y:S01]  /*0de0*/  LD.E R155, desc[UR36][R4.64] ;  /* 0x00000024049b7980 */ /* 0x002162000c101900 */
[----:B------:R-:W-:Y:S05]  /*0df0*/  BRA `(.L_x_11) ;  /* 0x0000000000247947 */ /* 0x000fea0003800000 */
.L_x_10:
[----:B------:R-:W-:Y:S02]  /*0e00*/  ULDC.64 UR4, c[0x0][0x590] ;  /* 0x0001640000047ab9 */ /* 0x000fe40000000a00 */
[----:B------:R-:W-:-:S04]  /*0e10*/  ISETP.NE.U32.AND P0, PT, RZ, UR4, PT ;  /* 0x00000004ff007c0c */ /* 0x000fc8000bf05070 */
[----:B------:R-:W-:-:S13]  /*0e20*/  ISETP.NE.AND.EX P0, PT, RZ, UR5, PT, P0 ;  /* 0x00000005ff007c0c */ /* 0x000fda000bf05300 */
[----:B------:R-:W-:Y:S05]  /*0e30*/  @!P0 BRA `(.L_x_12) ;  /* 0x00000000000c8947 */ /* 0x000fea0003800000 */
[----:B0-----:R-:W1:Y:S02]  /*0e40*/  LDC.64 R4, c[0x0][0x590] ;  /* 0x00016400ff047b82 */ /* 0x001e640000000a00 */
[----:B-1----:R1:W5:Y:S01]  /*0e50*/  LDG.E R155, desc[UR36][R4.64] ;  /* 0x00000024049b7981 */ /* 0x002362000c1e1900 */
[----:B------:R-:W-:Y:S05]  /*0e60*/  BRA `(.L_x_11) ;  /* 0x0000000000087947 */ /* 0x000fea0003800000 */
.L_x_12:
[----:B------:R-:W-:Y:S02]  /*0e70*/  ULDC UR4, c[0x0][0x584] ;  /* 0x0001610000047ab9 */ /* 0x000fe40000000800 */
[----:B-1----:R-:W-:-:S07]  /*0e80*/  IMAD.U32 R155, RZ, RZ, UR4 ;  /* 0x00000004ff9b7e24 */ /* 0x002fce000f8e00ff */
.L_x_11:
[----:B------:R-:W-:-:S13]  /*0e90*/  LOP3.LUT P0, RZ, R0, 0xff, RZ, 0xc0, !PT ;  /* 0x000000ff00ff7812 */ /* 0x000fda000780c0ff */
[----:B------:R-:W-:Y:S05]  /*0ea0*/  @!P0 EXIT ;  /* 0x000000000000894d */ /* 0x000fea0003800000 */
[----:B------:R-:W-:Y:S01]  /*0eb0*/  ULDC UR4, c[0x0][0x28c] ;  /* 0x0000a30000047ab9 */ /* 0x000fe20000000800 */
[----:B------:R-:W-:Y:S01]  /*0ec0*/  LOP3.LUT R166, R19, 0x1, RZ, 0xfc, !PT ;  /* 0x0000000113a67812 */ /* 0x000fe200078efcff */
[----:B------:R-:W-:Y:S01]  /*0ed0*/  UIADD3 UR4, UR4, 0x1f, URZ ;  /* 0x0000001f04047890 */ /* 0x000fe2000fffe03f */
[----:B------:R-:W-:Y:S01]  /*0ee0*/  UMOV UR38, URZ ;  /* 0x0000003f00267c82 */ /* 0x000fe20008000000 */
[----:B------:R-:W-:Y:S02]  /*0ef0*/  UMOV UR39, URZ ;  /* 0x0000003f00277c82 */ /* 0x000fe40008000000 */
[----:B------:R-:W-:-:S04]  /*0f00*/  USHF.R.S32.HI UR5, URZ, 0x1f, UR4 ;  /* 0x0000001f3f057899 */ /* 0x000fc80008011404 */
[----:B------:R-:W-:-:S04]  /*0f10*/  ULEA.HI UR5, UR5, UR4, URZ, 0x5 ;  /* 0x0000000405057291 */ /* 0x000fc8000f8f283f */
[----:B------:R-:W-:-:S12]  /*0f20*/  USHF.R.S32.HI UR40, URZ, 0x5, UR5 ;  /* 0x000000053f287899 */ /* 0x000fd80008011405 */
.L_x_284:
[----:B------:R-:W-:Y:S01]  /*0f30*/  LOP3.LUT R0, R18, 0x80, RZ, 0xc0, !PT ;  /* 0x0000008012007812 */ /* 0x000fe200078ec0ff */
[----:B--2---:R-:W2:Y:S01]  /*0f40*/  S2UR UR7, SR_CgaCtaId ;  /* 0x00000000000779c3 */ /* 0x004ea20000008800 */
[----:B------:R-:W-:Y:S02]  /*0f50*/  UMOV UR6, 0x400 ;  /* 0x0000040000067882 */ /* 0x000fe40000000000 */
[----:B------:R-:W-:-:S06]  /*0f60*/  SHF.R.U32.HI R0, RZ, 0x7, R0 ;  /* 0x00000007ff007819 */ /* 0x000fcc0000011600 */
[----:B------:R-:W3:Y:S01]  /*0f70*/  SHFL.IDX PT, R0, R0, RZ, 0x1f ;  /* 0x00001fff00007589 */ /* 0x000ee200000e0000 */
[----:B--2---:R-:W-:Y:S01]  /*0f80*/  ULEA UR42, UR7, UR6, 0x18 ;  /* 0x00000006072a7291 */ /* 0x004fe2000f8ec03f */
[----:B---3--:R-:W-:-:S13]  /*0f90*/  R2UR UR4, R0 ;  /* 0x00000000000472ca */ /* 0x008fda00000e0000 */
[----:B------:R-:W-:-:S04]  /*0fa0*/  ULEA.HI UR5, UR4, UR4, URZ, 0x1 ;  /* 0x0000000404057291 */ /* 0x000fc8000f8f083f */
[----:B------:R-:W-:-:S04]  /*0fb0*/  ULOP3.LUT UR5, UR5, 0x7fffe, URZ, 0xc0, !UPT ;  /* 0x0007fffe05057892 */ /* 0x000fc8000f8ec03f */
[----:B------:R-:W-:-:S03]  /*0fc0*/  UIADD3 UR5, UR4, -UR5, URZ ;  /* 0x8000000504057290 */ /* 0x000fc6000fffe03f */
[----:B------:R-:W-:Y:S01]  /*0fd0*/  ULDC UR4, c[0x0][0x28c] ;  /* 0x0000a30000047ab9 */ /* 0x000fe20000000800 */
[----:B------:R-:W-:Y:S01]  /*0fe0*/  ULEA UR5, UR5, UR42, 0xd ;  /* 0x0000002a05057291 */ /* 0x000fe2000f8e683f */
[----:B------:R-:W-:-:S03]  /*0ff0*/  ISETP.LT.AND P0, PT, RZ, UR4, PT ;  /* 0x00000004ff007c0c */ /* 0x000fc6000bf01270 */
[----:B------:R-:W-:-:S04]  /*1000*/  UIADD3 UR5, UR5, 0x100, URZ ;  /* 0x0000010005057890 */ /* 0x000fc8000fffe03f */
[----:B------:R-:W-:-:S04]  /*1010*/  USHF.R.U32.HI UR5, URZ, 0x4, UR5 ;  /* 0x000000043f057899 */ /* 0x000fc80008011605 */
[----:B------:R-:W-:Y:S02]  /*1020*/  ULOP3.LUT UR41, UR5, 0x3fff, URZ, 0xc0, !UPT ;  /* 0x00003fff05297892 */ /* 0x000fe4000f8ec03f */
[----:B01--45:R-:W-:Y:S10]  /*1030*/  @P0 BRA `(.L_x_13) ;  /* 0x0000000000400947 */ /* 0x033ff40003800000 */
[----:B------:R-:W-:Y:S01]  /*1040*/  MOV R0, 0x0 ;  /* 0x0000000000007802 */ /* 0x000fe20000000f00 */
[----:B------:R-:W-:Y:S01]  /*1050*/  ULDC.64 UR4, c[0x4][0x68] ;  /* 0x01001a0000047ab9 */ /* 0x000fe20000000a00 */
[----:B------:R-:W-:Y:S01]  /*1060*/  ULDC.64 UR6, c[0x4][0x8] ;  /* 0x0100020000067ab9 */ /* 0x000fe20000000a00 */
[----:B01----:R-:W-:Y:S01]  /*1070*/  IMAD.U32 R4, RZ, RZ, UR4 ;  /* 0x00000004ff047e24 */ /* 0x003fe2000f8e00ff */
[----:B------:R0:W1:Y:S01]  /*1080*/  LDC.64 R14, c[0x4][R0] ;  /* 0x01000000000e7b82 */ /* 0x0000620000000a00 */
[----:B------:R-:W-:Y:S01]  /*1090*/  IMAD.U32 R5, RZ, RZ, UR5 ;  /* 0x00000005ff057e24 */ /* 0x000fe2000f8e00ff */
[----:B------:R-:W-:Y:S01]  /*10a0*/  ULDC.64 UR4, c[0x4][0x70] ;  /* 0x01001c0000047ab9 */ /* 0x000fe20000000a00 */
[----:B------:R-:W-:Y:S02]  /*10b0*/  IMAD.U32 R10, RZ, RZ, UR6 ;  /* 0x00000006ff0a7e24 */ /* 0x000fe4000f8e00ff */
[----:B------:R-:W-:Y:S02]  /*10c0*/  IMAD.U32 R6, RZ, RZ, UR4 ;  /* 0x00000004ff067e24 */ /* 0x000fe4000f8e00ff */
[----:B------:R-:W-:-:S02]  /*10d0*/  IMAD.U32 R7, RZ, RZ, UR5 ;  /* 0x00000005ff077e24 */ /* 0x000fc4000f8e00ff */
[----:B------:R-:W-:Y:S02]  /*10e0*/  IMAD.U32 R11, RZ, RZ, UR7 ;  /* 0x00000007ff0b7e24 */ /* 0x000fe4000f8e00ff */
[----:B------:R-:W-:Y:S02]  /*10f0*/  IMAD.MOV.U32 R8, RZ, RZ, 0x1e1 ;  /* 0x000001e1ff087424 */ /* 0x000fe400078e00ff */
[----:B------:R-:W-:Y:S02]  /*1100*/  IMAD.MOV.U32 R12, RZ, RZ, 0x1 ;  /* 0x00000001ff0c7424 */ /* 0x000fe400078e00ff */
[----:B0-----:R-:W-:-:S07]  /*1110*/  IMAD.MOV.U32 R13, RZ, RZ, RZ ;  /* 0x000000ffff0d7224 */ /* 0x001fce00078e00ff */
[----:B------:R-:W-:-:S07]  /*1120*/  LEPC R20, `(.L_x_13) ;  /* 0x000000001014794e */ /* 0x000fce0000000000 */
[----:B-1---5:R-:W-:Y:S05]  /*1130*/  CALL.ABS.NOINC R14 ;  /* 0x000000000e007343 */ /* 0x022fea0003c00000 */
.L_x_13:
[----:B------:R-:W-:-:S13]  /*1140*/  ISETP.NE.AND P0, PT, R166, 0x3, PT ;  /* 0x00000003a600780c */ /* 0x000fda0003f05270 */
[----:B------:R-:W-:Y:S05]  /*1150*/  @!P0 BRA `(.L_x_14) ;  /* 0x0000000000048947 */ /* 0x000fea0003800000 */
[----:B------:R-:W-:Y:S01]  /*1160*/  BPT.TRAP 0x1 ;  /* 0x000000040000795c */ /* 0x000fe20000300000 */
.L_x_14:
[----:B------:R-:W-:Y:S02]  /*1170*/  IMAD.U32 R3, RZ, RZ, UR39 ;  /* 0x00000027ff037e24 */ /* 0x000fe4000f8e00ff */
[----:B------:R-:W-:-:S03]  /*1180*/  IMAD.U32 R0, RZ, RZ, UR38 ;  /* 0x00000026ff007e24 */ /* 0x000fc6000f8e00ff */
[----:B------:R-:W-:Y:S02]  /*1190*/  LEA R3, R3, UR42, 0x3 ;  /* 0x0000002a03037c11 */ /* 0x000fe4000f8e18ff */
[----:B------:R-:W-:-:S04]  /*11a0*/  SHF.L.U32 R0, R0, 0x1f, RZ ;  /* 0x0000001f00007819 */ /* 0x000fc800000006ff */
[----:B------:R2:W3:Y:S01]  /*11b0*/  SYNCS.PHASECHK.TRANS64.TRYWAIT P1, [R3+URZ], R0 ;  /* 0x00000000030075a7 */ /* 0x0004e2000802017f */
[----:B------:R-:W-:Y:S05]  /*11c0*/  @!P0 BRA `(.L_x_15) ;  /* 0x0000000000048947 */ /* 0x000fea0003800000 */
[----:B------:R-:W-:Y:S01]  /*11d0*/  BPT.TRAP 0x1 ;  /* 0x000000040000795c */ /* 0x000fe20000300000 */
.L_x_15:
[----:B---3--:R-:W-:Y:S05]  /*11e0*/  @P1 BRA `(.L_x_16) ;  /* 0x0000000000081947 */ /* 0x008fea0003800000 */
[----:B------:R-:W3:Y:S02]  /*11f0*/  SYNCS.PHASECHK.TRANS64.TRYWAIT P1, [R3+URZ], R0 ;  /* 0x00000000030075a7 */ /* 0x000ee4000802017f */
[----:B---3--:R-:W-:Y:S05]  /*1200*/  @!P1 BRA `(.L_x_17) ;  /* 0x000000a800f89947 */ /* 0x008fea0003800000 */
.L_x_16:
[----:B------:R-:W-:-:S04]  /*1210*/  UISETP.LT.AND UP0, UPT, UR40, 0x1, UPT ;  /* 0x000000012800788c */ /* 0x000fc8000bf01270 */
[----:B------:R-:W-:-:S04]  /*1220*/  USEL UR4, UR40, 0x1, UP0 ;  /* 0x0000000128047887 */ /* 0x000fc80008000000 */
[----:B------:R-:W-:-:S06]  /*1230*/  UIADD3 UR4, UR40, -UR4, URZ ;  /* 0x8000000428047290 */ /* 0x000fcc000fffe03f */
[----:B--23--:R-:W-:Y:S01]  /*1240*/  IMAD.U32 R0, RZ, RZ, UR4 ;  /* 0x00000004ff007e24 */ /* 0x00cfe2000f8e00ff */
[----:B------:R-:W-:Y:S05]  /*1250*/  WARPSYNC.ALL ;  /* 0x0000000000007948 */ /* 0x000fea0003800000 */
[----:B------:R-:W-:Y:S01]  /*1260*/  ISETP.GE.AND P1, PT, R0, 0x1, PT ;  /* 0x000000010000780c */ /* 0x000fe20003f26270 */
[----:B------:R-:W-:Y:S01]  /*1270*/  UIADD3 UR4, UR42, 0x20100, URZ ;  /* 0x000201002a047890 */ /* 0x000fe2000fffe03f */
[----:B------:R-:W-:Y:S01]  /*1280*/  WARPGROUP.ARRIVE ;  /* 0x00000000000079c5 */ /* 0x000fe20000000000 */
[----:B------:R-:W-:Y:S01]  /*1290*/  UMOV UR9, 0x40000040 ;  /* 0x4000004000097882 */ /* 0x000fe20000000000 */
[----:B------:R-:W-:Y:S01]  /*12a0*/  UMOV UR11, 0x40000040 ;  /* 0x40000040000b7882 */ /* 0x000fe20000000000 */
[----:B------:R-:W-:-:S04]  /*12b0*/  USHF.R.U32.HI UR4, URZ, 0x4, UR4 ;  /* 0x000000043f047899 */ /* 0x000fc80008011604 */
[----:B------:R-:W-:Y:S02]  /*12c0*/  ULOP3.LUT UR5, UR4, 0x3fff, URZ, 0xc0, !UPT ;  /* 0x00003fff04057892 */ /* 0x000fe4000f8ec03f */
[----:B------:R-:W-:Y:S02]  /*12d0*/  ULOP3.LUT UR4, UR41, 0x10000, URZ, 0xfc, !UPT ;  /* 0x0001000029047892 */ /* 0x000fe4000f8efc3f */
[----:B------:R-:W-:Y:S02]  /*12e0*/  ULOP3.LUT UR5, UR5, 0x10000, URZ, 0xfc, !UPT ;  /* 0x0001000005057892 */ /* 0x000fe4000f8efc3f */
[----:B------:R-:W-:Y:S02]  /*12f0*/  ULEA UR6, UR39, UR4, 0xb ;  /* 0x0000000427067291 */ /* 0x000fe4000f8e583f */
[----:B------:R-:W-:-:S05]  /*1300*/  ULEA UR7, UR39, UR5, 0xa ;  /* 0x0000000527077291 */ /* 0x000fca000f8e503f */
[----:B------:R-:W-:Y:S02]  /*1310*/  UMOV UR8, UR6 ;  /* 0x0000000600087c82 */ /* 0x000fe40008000000 */
[----:B------:R-:W-:Y:S02]  /*1320*/  UMOV UR10, UR7 ;  /* 0x00000007000a7c82 */ /* 0x000fe40008000000 */
[----:B------:R-:W-:Y:S01]  /*1330*/  HGMMA.64x128x8.F32.TF32 R88, gdesc[UR8], RZ, !UPT, gsb0 ;  /* 0x05e00000085879f0 */ /* 0x000fe2000c0028ff */
[----:B------:R-:W-:Y:S01]  /*1340*/  UIADD3 UR8, UR6, 0x400, URZ ;  /* 0x0000040006087890 */ /* 0x000fe2000fffe03f */
[----:B------:R-:W-:Y:S01]  /*1350*/  UMOV UR9, 0x40000040 ;  /* 0x4000004000097882 */ /* 0x000fe20000000000 */
[----:B------:R-:W-:Y:S02]  /*1360*/  WARPGROUP.DEPBAR.LE gsb0, 0x0 ;  /* 0x00008000000079c5 */ /* 0x000fe40000010000 */
[----:B------:R-:W-:-:S07]  /*1370*/  WARPGROUP.ARRIVE ;  /* 0x00000000000079c5 */ /* 0x000fce0000000000 */
[----:B------:R-:W-:Y:S01]  /*1380*/  HGMMA.64x128x8.F32.TF32 R24, gdesc[UR8], RZ, !UPT, gsb0 ;  /* 0x05e00000081879f0 */ /* 0x000fe2000c0028ff */
[----:B------:R-:W-:Y:S02]  /*1390*/  UIADD3 UR8, UR6, 0x2, URZ ;  /* 0x0000000206087890 */ /* 0x000fe4000fffe03f */
[----:B------:R-:W-:Y:S01]  /*13a0*/  UIADD3 UR10, UR7, 0x2, URZ ;  /* 0x00000002070a7890 */ /* 0x000fe2000fffe03f */
[----:B------:R-:W-:Y:S01]  /*13b0*/  UMOV UR9, 0x40000040 ;  /* 0x4000004000097882 */ /* 0x000fe20000000000 */
[----:B------:R-:W-:Y:S01]  /*13c0*/  UMOV UR11, 0x40000040 ;  /* 0x40000040000b7882 */ /* 0x000fe20000000000 */
[----:B------:R-:W-:Y:S02]  /*13d0*/  WARPGROUP.DEPBAR.LE gsb0, 0x0 ;  /* 0x00008000000079c5 */ /* 0x000fe40000010000 */
[----:B------:R-:W-:-:S06]  /*13e0*/  WARPGROUP.ARRIVE ;  /* 0x00000000000079c5 */ /* 0x000fcc0000000000 */
[----:B------:R-:W-:Y:S01]  /*13f0*/  HGMMA.64x128x8.F32.TF32 R88, gdesc[UR8], R88, gsb0 ;  /* 0x05e00000085879f0 */ /* 0x000fe20008002858 */
[----:B------:R-:W-:Y:S01]  /*1400*/  UIADD3 UR8, UR6, 0x402, URZ ;  /* 0x0000040206087890 */ /* 0x000fe2000fffe03f */
[----:B------:R-:W-:Y:S01]  /*1410*/  UMOV UR9, 0x40000040 ;  /* 0x4000004000097882 */ /* 0x000fe20000000000 */
[----:B------:R-:W-:Y:S02]  /*1420*/  WARPGROUP.DEPBAR.LE gsb0, 0x0 ;  /* 0x00008000000079c5 */ /* 0x000fe40000010000 */
[----:B------:R-:W-:-:S07]  /*1430*/  WARPGROUP.ARRIVE ;  /* 0x00000000000079c5 */ /* 0x000fce0000000000 */
[----:B------:R-:W-:Y:S01]  /*1440*/  HGMMA.64x128x8.F32.TF32 R24, gdesc[UR8], R24, gsb0 ;  /* 0x05e00000081879f0 */ /* 0x000fe20008002818 */
        /* <DEDUP_REMOVED lines=23> */
[----:B------:R-:W-:Y:S03]  /*15c0*/  HGMMA.64x128x8.F32.TF32 R24, gdesc[UR8], R24, gsb0 ;  /* 0x05e00000081879f0 */ /* 0x000fe60008002818 */
[----:B------:R-:W-:Y:S02]  /*15d0*/  WARPGROUP.DEPBAR.LE gsb0, 0x0 ;  /* 0x00008000000079c5 */ /* 0x000fe40000010000 */
[----:B------:R-:W-:Y:S05]  /*15e0*/  @!P1 BRA `(.L_x_18) ;  /* 0x0000000400689947 */ /* 0x000fea0003800000 */
[----:B------:R-:W-:-:S04]  /*15f0*/  UIADD3 UR6, UR39, 0x1, URZ ;  /* 0x0000000127067890 */ /* 0x000fc8000fffe03f */
[----:B------:R-:W-:-:S04]  /*1600*/  UISETP.NE.AND UP0, UPT, UR6, 0x4, UPT ;  /* 0x000000040600788c */ /* 0x000fc8000bf05270 */
[----:B------:R-:W-:Y:S02]  /*1610*/  USEL UR7, URZ, 0x1, UP0 ;  /* 0x000000013f077887 */ /* 0x000fe40008000000 */
[----:B------:R-:W-:Y:S02]  /*1620*/  USEL UR6, UR6, URZ, UP0 ;  /* 0x0000003f06067287 */ /* 0x000fe40008000000 */
[----:B------:R-:W-:-:S06]  /*1630*/  ULOP3.LUT UR7, UR38, UR7, URZ, 0x3c, !UPT ;  /* 0x0000000726077292 */ /* 0x000fcc000f8e3c3f */
[----:B01----:R-:W-:Y:S01]  /*1640*/  IMAD.U32 R5, RZ, RZ, UR7 ;  /* 0x00000007ff057e24 */ /* 0x003fe2000f8e00ff */
[----:B------:R-:W-:-:S06]  /*1650*/  UMOV UR7, UR39 ;  /* 0x0000002700077c82 */ /* 0x000fcc0008000000 */
.L_x_25:
[----:B01----:R-:W-:Y:S05]  /*1660*/  @!P0 BRA `(.L_x_19) ;  /* 0x0000000000048947 */ /* 0x003fea0003800000 */
[----:B------:R-:W-:Y:S01]  /*1670*/  BPT.TRAP 0x1 ;  /* 0x000000040000795c */ /* 0x000fe20000300000 */
.L_x_19:
[----:B------:R-:W0:Y:S01]  /*1680*/  S2UR UR9, SR_CgaCtaId ;  /* 0x00000000000979c3 */ /* 0x000e220000008800 */
[----:B------:R-:W-:Y:S01]  /*1690*/  UMOV UR8, 0x400 ;  /* 0x0000040000087882 */ /* 0x000fe20000000000 */
[----:B------:R-:W-:Y:S01]  /*16a0*/  SHF.L.U32 R3, R5, 0x1f, RZ ;  /* 0x0000001f05037819 */ /* 0x000fe200000006ff */
[----:B0-----:R-:W-:-:S04]  /*16b0*/  ULEA UR14, UR9, UR8, 0x18 ;  /* 0x00000008090e7291 */ /* 0x001fc8000f8ec03f */
[----:B------:R-:W-:-:S09]  /*16c0*/  ULEA UR8, UR6, UR14, 0x3 ;  /* 0x0000000e06087291 */ /* 0x000fd2000f8e183f */
[----:B------:R0:W1:Y:S01]  /*16d0*/  SYNCS.PHASECHK.TRANS64.TRYWAIT P1, [UR8], R3 ;  /* 0x00000003ff0075a7 */ /* 0x0000620008020148 */
[----:B------:R-:W-:Y:S05]  /*16e0*/  @!P0 BRA `(.L_x_20) ;  /* 0x0000000000048947 */ /* 0x000fea0003800000 */
[----:B------:R-:W-:Y:S01]  /*16f0*/  BPT.TRAP 0x1 ;  /* 0x000000040000795c */ /* 0x000fe20000300000 */
.L_x_20:
[----:B-1----:R-:W-:Y:S05]  /*1700*/  @P1 BRA `(.L_x_21) ;  /* 0x0000000000081947 */ /* 0x002fea0003800000 */
[----:B------:R-:W1:Y:S02]  /*1710*/  SYNCS.PHASECHK.TRANS64.TRYWAIT P1, [UR8], R3 ;  /* 0x00000003ff0075a7 */ /* 0x000e640008020148 */
[----:B-1----:R-:W-:Y:S05]  /*1720*/  @!P1 BRA `(.L_x_22) ;  /* 0x000000a400c49947 */ /* 0x002fea0003800000 */
.L_x_21:
[----:B------:R-:W-:Y:S01]  /*1730*/  ULEA UR12, UR6, UR4, 0xb ;  /* 0x00000004060c7291 */ /* 0x000fe2000f8e583f */
[----:B------:R-:W-:Y:S01]  /*1740*/  WARPGROUP.ARRIVE ;  /* 0x00000000000079c5 */ /* 0x000fe20000000000 */
[----:B------:R-:W-:Y:S01]  /*1750*/  ULEA UR13, UR6, UR5, 0xa ;  /* 0x00000005060d7291 */ /* 0x000fe2000f8e503f */
[----:B------:R-:W-:Y:S01]  /*1760*/  UMOV UR9, 0x40000040 ;  /* 0x4000004000097882 */ /* 0x000fe20000000000 */
[----:B------:R-:W-:-:S03]  /*1770*/  UMOV UR11, 0x40000040 ;  /* 0x40000040000b7882 */ /* 0x000fc60000000000 */
[----:B------:R-:W-:Y:S02]  /*1780*/  UMOV UR8, UR12 ;  /* 0x0000000c00087c82 */ /* 0x000fe40008000000 */
[----:B------:R-:W-:Y:S02]  /*1790*/  UMOV UR10, UR13 ;  /* 0x0000000d000a7c82 */ /* 0x000fe40008000000 */
        /* <DEDUP_REMOVED lines=44> */
[----:B------:R-:W-:Y:S01]  /*1a60*/  BPT.TRAP 0x1 ;  /* 0x000000040000795c */ /* 0x000fe20000300000 */
.L_x_23:
[----:B------:R-:W-:Y:S01]  /*1a70*/  ULEA UR8, UR7, UR14, 0x3 ;  /* 0x0000000e07087291 */ /* 0x000fe2000f8e183f */
[----:B------:R-:W-:-:S03]  /*1a80*/  ISETP.GT.U32.AND P1, PT, R19, 0x1, PT ;  /* 0x000000011300780c */ /* 0x000fc60003f24070 */
[----:B------:R-:W-:-:S04]  /*1a90*/  UIADD3 UR8, UR8, 0x20, URZ ;  /* 0x0000002008087890 */ /* 0x000fc8000fffe03f */
[----:B------:R-:W-:-:S09]  /*1aa0*/  UPRMT UR8, URZ, 0x654, UR8 ;  /* 0x000006543f087896 */ /* 0x000fd20008000008 */
[----:B------:R-:W-:Y:S01]  /*1ab0*/  SYNCS.ARRIVE.TRANS64.RED.A1T0 RZ, [UR8], RZ ;  /* 0x000000ffffff79a7 */ /* 0x000fe20008100408 */
[----:B------:R-:W-:Y:S05]  /*1ac0*/  @P1 BRA `(.L_x_24) ;  /* 0x0000000000041947 */ /* 0x000fea0003800000 */
[----:B------:R-:W-:Y:S01]  /*1ad0*/  BPT.TRAP 0x1 ;  /* 0x000000040000795c */ /* 0x000fe20000300000 */
.L_x_24:
[----:B------:R-:W-:Y:S01]  /*1ae0*/  UIADD3 UR6, UR6, 0x1, URZ ;  /* 0x0000000106067890 */ /* 0x000fe2000fffe03f */
[C---:B------:R-:W-:Y:S01]  /*1af0*/  ISETP.GT.AND P1, PT, R0.reuse, 0x1, PT ;  /* 0x000000010000780c */ /* 0x040fe20003f24270 */
[----:B------:R-:W-:Y:S01]  /*1b00*/  UIADD3 UR7, UR7, 0x1, URZ ;  /* 0x0000000107077890 */ /* 0x000fe2000fffe03f */
[----:B------:R-:W-:Y:S01]  /*1b10*/  VIADD R0, R0, 0xffffffff ;  /* 0xffffffff00007836 */ /* 0x000fe20000000000 */
[----:B------:R-:W-:Y:S02]  /*1b20*/  UISETP.NE.AND UP0, UPT, UR6, 0x4, UPT ;  /* 0x000000040600788c */ /* 0x000fe4000bf05270 */
[----:B------:R-:W-:Y:S02]  /*1b30*/  UISETP.NE.AND UP1, UPT, UR7, 0x4, UPT ;  /* 0x000000040700788c */ /* 0x000fe4000bf25270 */
[----:B------:R-:W-:Y:S02]  /*1b40*/  USEL UR8, URZ, 0x1, UP0 ;  /* 0x000000013f087887 */ /* 0x000fe40008000000 */
[----:B------:R-:W-:-:S02]  /*1b50*/  USEL UR6, UR6, URZ, UP0 ;  /* 0x0000003f06067287 */ /* 0x000fc40008000000 */
[----:B------:R-:W-:Y:S02]  /*1b60*/  USEL UR7, UR7, URZ, UP1 ;  /* 0x0000003f07077287 */ /* 0x000fe40008800000 */
[----:B------:R-:W-:Y:S01]  /*1b70*/  LOP3.LUT R5, R5, UR8, RZ, 0x3c, !PT ;  /* 0x0000000805057c12 */ /* 0x000fe2000f8e3cff */
[----:B------:R-:W-:Y:S09]  /*1b80*/  @P1 BRA `(.L_x_25) ;  /* 0xfffffff800b41947 */ /* 0x000ff2000383ffff */
.L_x_18:
[----:B------:R-:W2:Y:S02]  /*1b90*/  LDC R0, c[0x0][0x28c] ;  /* 0x0000a300ff007b82 */ /* 0x000ea40000000800 */
[----:B--2---:R-:W-:-:S13]  /*1ba0*/  ISETP.GE.AND P1, PT, R0, 0x1, PT ;  /* 0x000000010000780c */ /* 0x004fda0003f26270 */
[----:B------:R-:W-:Y:S05]  /*1bb0*/  @!P1 BRA `(.L_x_26) ;  /* 0x0000000000409947 */ /* 0x000fea0003800000 */
[----:B------:R-:W-:Y:S05]  /*1bc0*/  @!P0 BRA `(.L_x_27) ;  /* 0x0000000000048947 */ /* 0x000fea0003800000 */
[----:B------:R-:W-:Y:S01]  /*1bd0*/  BPT.TRAP 0x1 ;  /* 0x000000040000795c */ /* 0x000fe20000300000 */
.L_x_27:
[----:B------:R-:W2:Y:S01]  /*1be0*/  S2UR UR6, SR_CgaCtaId ;  /* 0x00000000000679c3 */ /* 0x000ea20000008800 */
[----:B------:R-:W-:Y:S01]  /*1bf0*/  UISETP.LT.AND UP0, UPT, UR40, 0x1, UPT ;  /* 0x000000012800788c */ /* 0x000fe2000bf01270 */
[----:B------:R-:W-:Y:S01]  /*1c00*/  ISETP.GT.U32.AND P0, PT, R19, 0x1, PT ;  /* 0x000000011300780c */ /* 0x000fe20003f04070 */
[----:B------:R-:W-:Y:S02]  /*1c10*/  UMOV UR5, 0x400 ;  /* 0x0000040000057882 */ /* 0x000fe40000000000 */
[----:B------:R-:W-:-:S04]  /*1c20*/  USEL UR4, UR40, 0x1, UP0 ;  /* 0x0000000128047887 */ /* 0x000fc80008000000 */
[----:B------:R-:W-:-:S04]  /*1c30*/  UIADD3 UR4, UR39, UR40, -UR4 ;  /* 0x0000002827047290 */ /* 0x000fc8000fffe804 */
[----:B------:R-:W-:-:S04]  /*1c40*/  USHF.L.U32 UR4, UR4, 0x3, URZ ;  /* 0x0000000304047899 */ /* 0x000fc8000800063f */
[----:B------:R-:W-:Y:S02]  /*1c50*/  ULOP3.LUT UR4, UR4, 0x18, URZ, 0xc0, !UPT ;  /* 0x0000001804047892 */ /* 0x000fe4000f8ec03f */
[----:B--2---:R-:W-:-:S04]  /*1c60*/  ULEA UR5, UR6, UR5, 0x18 ;  /* 0x0000000506057291 */ /* 0x004fc8000f8ec03f */
[----:B------:R-:W-:-:S04]  /*1c70*/  UIADD3 UR4, UR5, 0x20, UR4 ;  /* 0x0000002005047890 */ /* 0x000fc8000fffe004 */
[----:B------:R-:W-:-:S09]  /*1c80*/  UPRMT UR4, URZ, 0x654, UR4 ;  /* 0x000006543f047896 */ /* 0x000fd20008000004 */
[----:B------:R-:W-:Y:S01]  /*1c90*/  SYNCS.ARRIVE.TRANS64.RED.A1T0 RZ, [UR4], RZ ;  /* 0x000000ffffff79a7 */ /* 0x000fe20008100404 */
[----:B------:R-:W-:Y:S05]  /*1ca0*/  @P0 BRA `(.L_x_26) ;  /* 0x0000000000040947 */ /* 0x000fea0003800000 */
[----:B------:R-:W-:Y:S01]  /*1cb0*/  BPT.TRAP 0x1 ;  /* 0x000000040000795c */ /* 0x000fe20000300000 */
.L_x_26:
[----:B------:R-:W2:Y:S01]  /*1cc0*/  LDC R6, c[0x0][0x288] ;  /* 0x0000a200ff067b82 */ /* 0x000ea20000000800 */
[----:B01----:R-:W-:Y:S01]  /*1cd0*/  LOP3.LUT R4, R18, 0x60, RZ, 0xc0, !PT ;  /* 0x0000006012047812 */ /* 0x003fe200078ec0ff */
[----:B------:R-:W-:Y:S01]  /*1ce0*/  UIADD3 UR39, UR40, UR39, URZ ;  /* 0x0000002728277290 */ /* 0x000fe2000fffe03f */
[----:B------:R-:W-:Y:S01]  /*1cf0*/  LOP3.LUT R0, R22, 0x1, RZ, 0xc0, !PT ;  /* 0x0000000116007812 */ /* 0x000fe200078ec0ff */
[----:B------:R-:W-:Y:S01]  /*1d00*/  IMAD.SHL.U32 R13, R153, 0x80, RZ ;  /* 0x00000080990d7824 */ /* 0x000fe200078e00ff */
[----:B------:R-:W-:Y:S01]  /*1d10*/  SHF.R.U32.HI R3, RZ, 0x2, R18 ;  /* 0x00000002ff037819 */ /* 0x000fe20000011612 */
[----:B------:R-:W-:Y:S01]  /*1d20*/  USHF.R.U32.HI UR4, URZ, 0x2, UR39 ;  /* 0x000000023f047899 */ /* 0x000fe20008011627 */
[----:B------:R-:W-:Y:S01]  /*1d30*/  SHF.R.U32.HI R10, RZ, 0x1, R4 ;  /* 0x00000001ff0a7819 */ /* 0x000fe20000011604 */
[----:B------:R-:W-:Y:S01]  /*1d40*/  IMAD.SHL.U32 R4, R0, 0x40, RZ ;  /* 0x0000004000047824 */ /* 0x000fe200078e00ff */
[----:B------:R-:W-:Y:S01]  /*1d50*/  LOP3.LUT R3, R3, 0x7, RZ, 0xc0, !PT ;  /* 0x0000000703037812 */ /* 0x000fe200078ec0ff */
[----:B------:R-:W-:Y:S01]  /*1d60*/  IMAD.SHL.U32 R15, R152, 0x100, RZ ;  /* 0x00000100980f7824 */ /* 0x000fe200078e00ff */
[----:B------:R-:W-:Y:S01]  /*1d70*/  ULOP3.LUT UR4, UR4, 0x1, URZ, 0xc0, !UPT ;  /* 0x0000000104047892 */ /* 0x000fe2000f8ec03f */
[----:B------:R-:W-:Y:S01]  /*1d80*/  SHF.R.S32.HI R21, RZ, 0x1f, R23 ;  /* 0x0000001fff157819 */ /* 0x000fe20000011417 */
[----:B------:R-:W-:Y:S01]  /*1d90*/  ULDC UR8, c[0x0][0x284] ;  /* 0x0000a10000087ab9 */ /* 0x000fe20000000800 */
[--C-:B------:R-:W-:Y:S01]  /*1da0*/  IADD3 R5, RZ, -R10, -R3.reuse ;  /* 0x8000000aff057210 */ /* 0x100fe20007ffe803 */
[----:B------:R-:W-:Y:S01]  /*1db0*/  UISETP.GT.U32.AND UP1, UPT, UR39, 0x3, UPT ;  /* 0x000000032700788c */ /* 0x000fe2000bf24070 */
[----:B------:R-:W-:Y:S01]  /*1dc0*/  LOP3.LUT R3, R4, 0x40, R3, 0xe2, !PT ;  /* 0x0000004004037812 */ /* 0x000fe200078ee203 */
[----:B------:R-:W-:Y:S01]  /*1dd0*/  UISETP.NE.U32.AND UP0, UPT, UR4, 0x1, UPT ;  /* 0x000000010400788c */ /* 0x000fe2000bf05070 */
[----:B------:R-:W-:Y:S01]  /*1de0*/  LOP3.LUT R4, R18, 0x3, RZ, 0xc0, !PT ;  /* 0x0000000312047812 */ /* 0x000fe200078ec0ff */
[----:B------:R-:W-:Y:S01]  /*1df0*/  ULDC.64 UR6, c[0x0][0x5d0] ;  /* 0x0001740000067ab9 */ /* 0x000fe20000000a00 */
[----:B------:R-:W-:Y:S01]  /*1e00*/  UISETP.LT.U32.AND UP1, UPT, UR40, 0x4, UP1 ;  /* 0x000000042800788c */ /* 0x000fe20008f21070 */
[----:B------:R-:W-:Y:S01]  /*1e10*/  IMAD.WIDE R8, R152, 0x100, RZ ;  /* 0x0000010098087825 */ /* 0x000fe200078e02ff */
[----:B------:R-:W-:Y:S01]  /*1e20*/  UISETP.GT.U32.AND UP0, UPT, UR40, 0x3, !UP0 ;  /* 0x000000032800788c */ /* 0x000fe2000c704070 */
[----:B--2---:R-:W-:-:S02]  /*1e30*/  ISETP.GE.AND P0, PT, R13, R6, PT ;  /* 0x000000060d00720c */ /* 0x004fc40003f06270 */
[----:B------:R-:W-:Y:S01]  /*1e40*/  IMAD R12, R4, -0x2, R6 ;  /* 0xfffffffe040c7824 */ /* 0x000fe200078e0206 */
[----:B------:R-:W-:Y:S01]  /*1e50*/  USEL UR5, URZ, 0x1, !UP1 ;  /* 0x000000013f057887 */ /* 0x000fe2000c800000 */
[----:B------:R-:W-:Y:S01]  /*1e60*/  IMAD.SHL.U32 R6, R18, 0x2, RZ ;  /* 0x0000000212067824 */ /* 0x000fe200078e00ff */
[----:B------:R-:W-:Y:S01]  /*1e70*/  ISETP.GE.OR P0, PT, R15, UR8, P0 ;  /* 0x000000080f007c0c */ /* 0x000fe20008706670 */
[----:B------:R-:W-:Y:S01]  /*1e80*/  IMAD R4, R21, UR6, RZ ;  /* 0x0000000615047c24 */ /* 0x000fe2000f8e02ff */
[----:B------:R-:W-:Y:S01]  /*1e90*/  USEL UR4, URZ, 0x1, !UP0 ;  /* 0x000000013f047887 */ /* 0x000fe2000c000000 */
[----:B------:R-:W-:Y:S01]  /*1ea0*/  IMAD R0, R0, -0x40, R5 ;  /* 0xffffffc000007824 */ /* 0x000fe200078e0205 */
[----:B------:R-:W-:Y:S01]  /*1eb0*/  LOP3.LUT R6, R13, 0x6, R6, 0xf8, !PT ;  /* 0x000000060d067812 */ /* 0x000fe200078ef806 */
[----:B------:R-:W-:Y:S01]  /*1ec0*/  IMAD R11, R23, UR7, R4 ;  /* 0x00000007170b7c24 */ /* 0x000fe2000f8e0204 */
[----:B------:R-:W-:Y:S01]  /*1ed0*/  LOP3.LUT R153, R8, R3, R10, 0xfe, !PT ;  /* 0x0000000308997212 */ /* 0x000fe200078efe0a */
[----:B------:R-:W-:Y:S01]  /*1ee0*/  ULOP3.LUT UR39, UR39, 0x3, URZ, 0xc0, !UPT ;  /* 0x0000000327277892 */ /* 0x000fe2000f8ec03f */
[----:B------:R-:W-:Y:S01]  /*1ef0*/  SHF.R.S32.HI R7, RZ, 0x1f, R6 ;  /* 0x0000001fff077819 */ /* 0x000fe20000011406 */
[----:B------:R-:W-:Y:S01]  /*1f00*/  ULOP3.LUT UR38, UR4, UR38, UR5, 0x96, !UPT ;  /* 0x0000002604267292 */ /* 0x000fe2000f8e9605 */
[----:B------:R-:W-:Y:S01]  /*1f10*/  IADD3 R3, -R15, UR8, R0 ;  /* 0x000000080f037c10 */ /* 0x000fe2000fffe100 */
[----:B------:R-:W-:-:S02]  /*1f20*/  IMAD.IADD R0, R12, 0x1, -R13 ;  /* 0x000000010c007824 */ /* 0x000fc400078e0a0d */
[----:B------:R-:W-:-:S04]  /*1f30*/  IMAD.WIDE.U32 R4, R23, UR6, R6 ;  /* 0x0000000617047c25 */ /* 0x000fc8000f8e0006 */
[----:B------:R-:W-:Y:S02]  /*1f40*/  IMAD.IADD R11, R5, 0x1, R11 ;  /* 0x00000001050b7824 */ /* 0x000fe400078e020b */
[----:B------:R-:W-:Y:S02]  /*1f50*/  IMAD.MOV.U32 R152, RZ, RZ, -0x1 ;  /* 0xffffffffff987424 */ /* 0x000fe400078e00ff */
[----:B------:R-:W-:Y:S01]  /*1f60*/  IMAD.MOV.U32 R10, RZ, RZ, R4 ;  /* 0x000000ffff0a7224 */ /* 0x000fe200078e0004 */
[----:B------:R-:W-:Y:S06]  /*1f70*/  @P0 BRA `(.L_x_28) ;  /* 0x0000008000640947 */ /* 0x000fec0003800000 */
[----:B------:R-:W0:Y:S01]  /*1f80*/  LDC.64 R4, c[0x0][0x5c8] ;  /* 0x00017200ff047b82 */ /* 0x000e220000000a00 */
[----:B-----5:R-:W-:Y:S01]  /*1f90*/  FSETP.NEU.AND P0, PT, R155, RZ, PT ;  /* 0x000000ff9b00720b */ /* 0x020fe20003f0d000 */
[----:B------:R-:W-:Y:S01]  /*1fa0*/  BSSY B0, `(.L_x_28) ;  /* 0x0000816000007945 */ /* 0x000fe20003800000 */
[----:B------:R-:W-:-:S04]  /*1fb0*/  ISETP.GT.AND P3, PT, R3, RZ, PT ;  /* 0x000000ff0300720c */ /* 0x000fc80003f64270 */
[----:B------:R-:W-:Y:S01]  /*1fc0*/  ISETP.GT.AND P2, PT, R0, RZ, P3 ;  /* 0x000000ff0000720c */ /* 0x000fe20001f44270 */
[-C--:B0-----:R-:W-:Y:S02]  /*1fd0*/  IMAD R12, R9, R4.reuse, RZ ;  /* 0x00000004090c7224 */ /* 0x081fe400078e02ff */
[----:B------:R-:W-:-:S04]  /*1fe0*/  IMAD.WIDE.U32 R168, R153, R4, R10 ;  /* 0x0000000499a87225 */ /* 0x000fc800078e000a */
[----:B------:R-:W-:-:S04]  /*1ff0*/  IMAD R11, R153, R5, R12 ;  /* 0x00000005990b7224 */ /* 0x000fc800078e020c */
[----:B------:R-:W-:Y:S01]  /*2000*/  IMAD.IADD R171, R169, 0x1, R11 ;  /* 0x00000001a9ab7824 */ /* 0x000fe200078e020b */
[----:B------:R-:W-:Y:S06]  /*2010*/  @!P0 BRA `(.L_x_29) ;  /* 0x0000005c00148947 */ /* 0x000fec0003800000 */
[----:B------:R-:W0:Y:S01]  /*2020*/  LDC.64 R12, c[0x0][0x5b8] ;  /* 0x00016e00ff0c7b82 */ /* 0x000e220000000a00 */
[----:B------:R-:W-:-:S07]  /*2030*/  ULDC.64 UR4, c[0x0][0x5c0] ;  /* 0x0001700000047ab9 */ /* 0x000fce0000000a00 */
[----:B------:R-:W1:Y:S08]  /*2040*/  LDC.64 R14, c[0x0][0x5b0] ;  /* 0x00016c00ff0e7b82 */ /* 0x000e700000000a00 */
[----:B------:R-:W2:Y:S01]  /*2050*/  LDC.64 R10, c[0x0][0x5a8] ;  /* 0x00016a00ff0a7b82 */ /* 0x000ea20000000a00 */
[----:B0-----:R-:W-:-:S04]  /*2060*/  IMAD R20, R21, R12, RZ ;  /* 0x0000000c15147224 */ /* 0x001fc800078e02ff */
[C---:B------:R-:W-:Y:S02]  /*2070*/  IMAD R13, R23.reuse, R13, R20 ;  /* 0x0000000d170d7224 */ /* 0x040fe400078e0214 */
[----:B------:R-:W-:-:S04]  /*2080*/  IMAD.WIDE.U32 R20, R23, R12, R6 ;  /* 0x0000000c17147225 */ /* 0x000fc800078e0006 */
[----:B-1----:R-:W-:Y:S02]  /*2090*/  IMAD R156, R9, R14, RZ ;  /* 0x0000000e099c7224 */ /* 0x002fe400078e02ff */
[----:B------:R-:W-:Y:S02]  /*20a0*/  IMAD.IADD R157, R21, 0x1, R13 ;  /* 0x00000001159d7824 */ /* 0x000fe400078e020d */
[----:B------:R-:W-:Y:S02]  /*20b0*/  IMAD R173, R153, R15, R156 ;  /* 0x0000000f99ad7224 */ /* 0x000fe400078e029c */
[----:B------:R-:W-:-:S04]  /*20c0*/  IMAD.MOV.U32 R156, RZ, RZ, R20 ;  /* 0x000000ffff9c7224 */ /* 0x000fc800078e0014 */
[----:B------:R-:W-:-:S04]  /*20d0*/  IMAD.WIDE.U32 R158, R153, R14, R156 ;  /* 0x0000000e999e7225 */ /* 0x000fc800078e009c */
[----:B------:R-:W-:Y:S01]  /*20e0*/  IMAD.IADD R159, R159, 0x1, R173 ;  /* 0x000000019f9f7824 */ /* 0x000fe200078e02ad */
[----:B--2---:R-:W-:-:S04]  /*20f0*/  LEA R160, P0, R158, R10, 0x2 ;  /* 0x0000000a9ea07211 */ /* 0x004fc800078010ff */
[----:B------:R-:W-:-:S05]  /*2100*/  LEA.HI.X R161, R158, R11, R159, 0x2, P0 ;  /* 0x0000000b9ea17211 */ /* 0x000fca00000f149f */
[----:B------:R0:W2:Y:S01]  /*2110*/  @P2 LDG.E.LTC128B R167, desc[UR36][R160.64] ;  /* 0x00000024a0a72981 */ /* 0x0000a2000c1e1920 */
[----:B------:R-:W-:Y:S01]  /*2120*/  LEA R158, P0, R168, UR4, 0x2 ;  /* 0x00000004a89e7c11 */ /* 0x000fe2000f8010ff */
[----:B------:R-:W-:Y:S01]  /*2130*/  IMAD.WIDE.U32 R162, R153, R14, R6 ;  /* 0x0000000e99a27225 */ /* 0x000fe200078e0006 */
[----:B------:R-:W-:Y:S01]  /*2140*/  ISETP.GT.AND P1, PT, R0, 0x1, P3 ;  /* 0x000000010000780c */ /* 0x000fe20001f24270 */
[----:B------:R-:W-:Y:S01]  /*2150*/  BSSY B1, `(.L_x_30) ;  /* 0x0000011000017945 */ /* 0x000fe20003800000 */
[----:B------:R-:W-:Y:S01]  /*2160*/  LEA.HI.X R159, R168, UR5, R171, 0x2, P0 ;  /* 0x00000005a89f7c11 */ /* 0x000fe200080f14ab */
[----:B------:R-:W-:Y:S01]  /*2170*/  IMAD.IADD R163, R173, 0x1, R163 ;  /* 0x00000001ada37824 */ /* 0x000fe200078e02a3 */
[C---:B0-----:R-:W-:Y:S01]  /*2180*/  SHF.L.U64.HI R161, R14.reuse, 0x3, R15 ;  /* 0x000000030ea17819 */ /* 0x041fe2000001020f */
[----:B------:R-:W-:-:S04]  /*2190*/  IMAD.SHL.U32 R160, R14, 0x8, RZ ;  /* 0x000000080ea07824 */ /* 0x000fc800078e00ff */
[----:B------:R-:W-:Y:S01]  /*21a0*/  IMAD.WIDE.U32 R170, R153, R14, R160 ;  /* 0x0000000e99aa7225 */ /* 0x000fe200078e00a0 */
[----:B--2---:R-:W-:-:S05]  /*21b0*/  LOP3.LUT R164, R167, 0xffffe000, RZ, 0xc0, !PT ;  /* 0xffffe000a7a47812 */ /* 0x004fca00078ec0ff */
[----:B------:R-:W-:Y:S01]  /*21c0*/  FMUL R169, R164, R155 ;  /* 0x0000009ba4a97220 */ /* 0x000fe20000400000 */
[----:B------:R-:W-:-:S04]  /*21d0*/  IMAD.WIDE.U32 R164, R23, R12, R162 ;  /* 0x0000000c17a47225 */ /* 0x000fc800078e00a2 */
[----:B------:R-:W-:Y:S01]  /*21e0*/  FFMA R169, R88, R154, R169 ;  /* 0x0000009a58a97223 */ /* 0x000fe200000000a9 */
[----:B------:R-:W-:Y:S01]  /*21f0*/  IMAD.IADD R88, R13, 0x1, R165 ;  /* 0x000000010d587824 */ /* 0x000fe200078e02a5 */
[----:B------:R-:W-:-:S03]  /*2200*/  LEA R162, P0, R164, R10, 0x2 ;  /* 0x0000000aa4a27211 */ /* 0x000fc600078010ff */
[----:B------:R-:W-:Y:S02]  /*2210*/  F2FP.TF32.F32.PACK_B R169, R169 ;  /* 0x000000a9ffa9723e */ /* 0x000fe400024050ff */
[----:B------:R-:W-:-:S03]  /*2220*/  LEA.HI.X R163, R164, R11, R88, 0x2, P0 ;  /* 0x0000000ba4a37211 */ /* 0x000fc600000f1458 */
[----:B------:R0:W-:Y:S01]  /*2230*/  @P2 STG.E desc[UR36][R158.64], R169 ;  /* 0x000000a99e002986 */ /* 0x0001e2000c101924 */
[----:B------:R-:W-:Y:S05]  /*2240*/  @!P1 BRA `(.L_x_31) ;  /* 0x0000000000049947 */ /* 0x000fea0003800000 */
[----:B------:R1:W5:Y:S02]  /*2250*/  LDG.E.LTC128B R167, desc[UR36][R162.64+0x4] ;  /* 0x00000424a2a77981 */ /* 0x000364000c1e1920 */
.L_x_31:
[----:B------:R-:W-:Y:S05]  /*2260*/  BSYNC B1 ;  /* 0x0000000000017941 */ /* 0x000fea0003800000 */
.L_x_30:
[----:B-----5:R-:W-:Y:S01]  /*2270*/  LOP3.LUT R88, R167, 0xffffe000, RZ, 0xc0, !PT ;  /* 0xffffe000a7587812 */ /* 0x020fe200078ec0ff */
[----:B0-----:R-:W-:Y:S01]  /*2280*/  IMAD.IADD R169, R173, 0x1, R171 ;  /* 0x00000001ada97824 */ /* 0x001fe200078e02ab */
[----:B------:R-:W-:Y:S01]  /*2290*/  ISETP.GT.AND P0, PT, R3, 0x8, PT ;  /* 0x000000080300780c */ /* 0x000fe20003f04270 */
[----:B------:R-:W-:Y:S01]  /*22a0*/  IMAD.MOV.U32 R172, RZ, RZ, R167 ;  /* 0x000000ffffac7224 */ /* 0x000fe200078e00a7 */
[----:B------:R-:W-:Y:S01]  /*22b0*/  IADD3 R164, P4, R20, R170, RZ ;  /* 0x000000aa14a47210 */ /* 0x000fe20007f9e0ff */
[----:B------:R-:W-:Y:S01]  /*22c0*/  FMUL R88, R88, R155 ;  /* 0x0000009b58587220 */ /* 0x000fe20000400000 */
[----:B------:R-:W-:-:S03]  /*22d0*/  ISETP.GT.AND P2, PT, R0, RZ, P0 ;  /* 0x000000ff0000720c */ /* 0x000fc60000744270 */
[----:B------:R-:W-:Y:S01]  /*22e0*/  FFMA R173, R89, R154, R88 ;  /* 0x0000009a59ad7223 */ /* 0x000fe20000000058 */
[----:B------:R-:W-:Y:S01]  /*22f0*/  IMAD.X R165, R169, 0x1, R157, P4 ;  /* 0x00000001a9a57824 */ /* 0x000fe200020e069d */
[----:B------:R-:W-:-:S03]  /*2300*/  LEA R88, P4, R164, R10, 0x2 ;  /* 0x0000000aa4587211 */ /* 0x000fc600078810ff */
[----:B------:R-:W-:Y:S02]  /*2310*/  F2FP.TF32.F32.PACK_B R173, R173 ;  /* 0x000000adffad723e */ /* 0x000fe400024050ff */
[----:B------:R-:W-:-:S03]  /*2320*/  LEA.HI.X R89, R164, R11, R165, 0x2, P4 ;  /* 0x0000000ba4597211 */ /* 0x000fc600020f14a5 */
[----:B------:R0:W-:Y:S04]  /*2330*/  @P1 STG.E desc[UR36][R158.64+0x4], R173 ;  /* 0x000004ad9e001986 */ /* 0x0001e8000c101924 */
[----:B------:R2:W3:Y:S01]  /*2340*/  @P2 LDG.E.LTC128B R172, desc[UR36][R88.64] ;  /* 0x0000002458ac2981 */ /* 0x0004e2000c1e1920 */
[----:B------:R-:W-:Y:S01]  /*2350*/  IMAD.SHL.U32 R165, R4, 0x20, RZ ;  /* 0x0000002004a57824 */ /* 0x000fe200078e00ff */
[----:B------:R-:W-:Y:S01]  /*2360*/  IADD3 R170, P1, R6, R170, RZ ;  /* 0x000000aa06aa7210 */ /* 0x000fe20007f3e0ff */
[----:B------:R-:W-:Y:S03]  /*2370*/  BSSY B1, `(.L_x_32) ;  /* 0x0000011000017945 */ /* 0x000fe60003800000 */
[----:B------:R-:W-:Y:S01]  /*2380*/  IADD3 R168, P4, R165, R158, RZ ;  /* 0x0000009ea5a87210 */ /* 0x000fe20007f9e0ff */
[----:B------:R-:W-:Y:S01]  /*2390*/  IMAD.X R171, R7, 0x1, R169, P1 ;  /* 0x0000000107ab7824 */ /* 0x000fe200008e06a9 */
[----:B------:R-:W-:Y:S01]  /*23a0*/  ISETP.GT.AND P1, PT, R0, 0x1, P0 ;  /* 0x000000010000780c */ /* 0x000fe20000724270 */
[----:B------:R-:W-:-:S03]  /*23b0*/  IMAD.WIDE.U32 R170, R23, R12, R170 ;  /* 0x0000000c17aa7225 */ /* 0x000fc600078e00aa */
[----:B--2---:R-:W-:Y:S02]  /*23c0*/  LEA R88, P5, R170, R10, 0x2 ;  /* 0x0000000aaa587211 */ /* 0x004fe400078a10ff */
[----:B---3--:R-:W-:-:S05]  /*23d0*/  LOP3.LUT R164, R172, 0xffffe000, RZ, 0xc0, !PT ;  /* 0xffffe000aca47812 */ /* 0x008fca00078ec0ff */
[----:B------:R-:W-:-:S04]  /*23e0*/  FMUL R167, R164, R155 ;  /* 0x0000009ba4a77220 */ /* 0x000fc80000400000 */
[----:B------:R-:W-:Y:S01]  /*23f0*/  FFMA R175, R90, R154, R167 ;  /* 0x0000009a5aaf7223 */ /* 0x000fe200000000a7 */
[----:B------:R-:W-:Y:S01]  /*2400*/  SHF.L.U64.HI R167, R4, 0x5, R5 ;  /* 0x0000000504a77819 */ /* 0x000fe20000010205 */
[----:B------:R-:W-:-:S03]  /*2410*/  IMAD.IADD R90, R13, 0x1, R171 ;  /* 0x000000010d5a7824 */ /* 0x000fc600078e02ab */
[----:B------:R-:W-:Y:S01]  /*2420*/  F2FP.TF32.F32.PACK_B R175, R175 ;  /* 0x000000afffaf723e */ /* 0x000fe200024050ff */
[----:B------:R-:W-:Y:S01]  /*2430*/  IMAD.X R169, R167, 0x1, R159, P4 ;  /* 0x00000001a7a97824 */ /* 0x000fe200020e069f */
[----:B------:R-:W-:-:S04]  /*2440*/  LEA.HI.X R89, R170, R11, R90, 0x2, P5 ;  /* 0x0000000baa597211 */ /* 0x000fc800028f145a */
[----:B------:R0:W-:Y:S01]  /*2450*/  @P2 STG.E desc[UR36][R168.64], R175 ;  /* 0x000000afa8002986 */ /* 0x0001e2000c101924 */
[----:B------:R-:W-:Y:S05]  /*2460*/  @!P1 BRA `(.L_x_33) ;  /* 0x0000000000049947 */ /* 0x000fea0003800000 */
[----:B------:R2:W5:Y:S02]  /*2470*/  LDG.E.LTC128B R172, desc[UR36][R88.64+0x4] ;  /* 0x0000042458ac7981 */ /* 0x000564000c1e1920 */
.L_x_33:
[----:B------:R-:W-:Y:S05]  /*2480*/  BSYNC B1 ;  /* 0x0000000000017941 */ /* 0x000fea0003800000 */
.L_x_32:
[----:B-----5:R-:W-:Y:S01]  /*2490*/  LOP3.LUT R90, R172, 0xffffe000, RZ, 0xc0, !PT ;  /* 0xffffe000ac5a7812 */ /* 0x020fe200078ec0ff */
[----:B------:R-:W-:Y:S01]  /*24a0*/  BSSY B1, `(.L_x_34) ;  /* 0x000000a000017945 */ /* 0x000fe20003800000 */
[----:B------:R-:W-:-:S03]  /*24b0*/  ISETP.GT.AND P2, PT, R0, 0x8, P3 ;  /* 0x000000080000780c */ /* 0x000fc60001f44270 */
[----:B------:R-:W-:-:S04]  /*24c0*/  FMUL R90, R90, R155 ;  /* 0x0000009b5a5a7220 */ /* 0x000fc80000400000 */
[----:B------:R-:W-:Y:S01]  /*24d0*/  FFMA R171, R91, R154, R90 ;  /* 0x0000009a5bab7223 */ /* 0x000fe2000000005a */
[----:B------:R-:W-:Y:S02]  /*24e0*/  @P1 IMAD.MOV.U32 R90, RZ, RZ, R168 ;  /* 0x000000ffff5a1224 */ /* 0x000fe400078e00a8 */
[----:B------:R-:W-:Y:S02]  /*24f0*/  @P1 IMAD.MOV.U32 R91, RZ, RZ, R169 ;  /* 0x000000ffff5b1224 */ /* 0x000fe400078e00a9 */
[----:B------:R-:W-:-:S05]  /*2500*/  F2FP.TF32.F32.PACK_B R171, R171 ;  /* 0x000000abffab723e */ /* 0x000fca00024050ff */
[----:B------:R3:W-:Y:S01]  /*2510*/  @P1 STG.E desc[UR36][R90.64+0x4], R171 ;  /* 0x000004ab5a001986 */ /* 0x0007e2000c101924 */
[----:B------:R-:W-:Y:S05]  /*2520*/  @!P2 BRA `(.L_x_35) ;  /* 0x000000000004a947 */ /* 0x000fea0003800000 */
[----:B------:R4:W5:Y:S02]  /*2530*/  LDG.E.LTC128B R172, desc[UR36][R162.64+0x20] ;  /* 0x00002024a2ac7981 */ /* 0x000964000c1e1920 */
.L_x_35:
[----:B------:R-:W-:Y:S05]  /*2540*/  BSYNC B1 ;  /* 0x0000000000017941 */ /* 0x000fea0003800000 */
.L_x_34:
[----:B---3-5:R-:W-:Y:S01]  /*2550*/  LOP3.LUT R90, R172, 0xffffe000, RZ, 0xc0, !PT ;  /* 0xffffe000ac5a7812 */ /* 0x028fe200078ec0ff */
[----:B------:R-:W-:Y:S01]  /*2560*/  BSSY B1, `(.L_x_36) ;  /* 0x000000a000017945 */ /* 0x000fe20003800000 */
[----:B------:R-:W-:-:S03]  /*2570*/  ISETP.GT.AND P1, PT, R0, 0x9, P3 ;  /* 0x000000090000780c */ /* 0x000fc60001f24270 */
[----:B------:R-:W-:Y:S01]  /*2580*/  FMUL R91, R90, R155 ;  /* 0x0000009b5a5b7220 */ /* 0x000fe20000400000 */
[----:B------:R-:W-:-:S03]  /*2590*/  @P2 IMAD.MOV.U32 R90, RZ, RZ, R158 ;  /* 0x000000ffff5a2224 */ /* 0x000fc600078e009e */
[----:B------:R-:W-:Y:S01]  /*25a0*/  FFMA R171, R92, R154, R91 ;  /* 0x0000009a5cab7223 */ /* 0x000fe2000000005b */
[----:B------:R-:W-:-:S04]  /*25b0*/  @P2 IMAD.MOV.U32 R91, RZ, RZ, R159 ;  /* 0x000000ffff5b2224 */ /* 0x000fc800078e009f */
[----:B------:R-:W-:-:S05]  /*25c0*/  F2FP.TF32.F32.PACK_B R171, R171 ;  /* 0x000000abffab723e */ /* 0x000fca00024050ff */
[----:B------:R3:W-:Y:S01]  /*25d0*/  @P2 STG.E desc[UR36][R90.64+0x20], R171 ;  /* 0x000020ab5a002986 */ /* 0x0007e2000c101924 */
[----:B------:R-:W-:Y:S05]  /*25e0*/  @!P1 BRA `(.L_x_37) ;  /* 0x0000000000049947 */ /* 0x000fea0003800000 */
[----:B------:R0:W5:Y:S02]  /*25f0*/  LDG.E.LTC128B R172, desc[UR36][R162.64+0x24] ;  /* 0x00002424a2ac7981 */ /* 0x000164000c1e1920 */
.L_x_37:
[----:B------:R-:W-:Y:S05]  /*2600*/  BSYNC B1 ;  /* 0x0000000000017941 */ /* 0x000fea0003800000 */
.L_x_36:
[----:B---3-5:R-:W-:Y:S01]  /*2610*/  LOP3.LUT R90, R172, 0xffffe000, RZ, 0xc0, !PT ;  /* 0xffffe000ac5a7812 */ /* 0x028fe200078ec0ff */
[----:B------:R-:W-:Y:S01]  /*2620*/  @P1 IMAD.MOV.U32 R91, RZ, RZ, R159 ;  /* 0x000000ffff5b1224 */ /* 0x000fe200078e009f */
[----:B------:R-:W-:Y:S01]  /*2630*/  ISETP.GT.AND P2, PT, R0, 0x8, P0 ;  /* 0x000000080000780c */ /* 0x000fe20000744270 */
[----:B------:R-:W-:Y:S02]  /*2640*/  BSSY B1, `(.L_x_38) ;  /* 0x0000008000017945 */ /* 0x000fe40003800000 */
[----:B------:R-:W-:-:S04]  /*2650*/  FMUL R90, R90, R155 ;  /* 0x0000009b5a5a7220 */ /* 0x000fc80000400000 */
[----:B------:R-:W-:Y:S01]  /*2660*/  FFMA R93, R93, R154, R90 ;  /* 0x0000009a5d5d7223 */ /* 0x000fe2000000005a */
[----:B------:R-:W-:-:S04]  /*2670*/  @P1 IMAD.MOV.U32 R90, RZ, RZ, R158 ;  /* 0x000000ffff5a1224 */ /* 0x000fc800078e009e */
[----:B------:R-:W-:-:S05]  /*2680*/  F2FP.TF32.F32.PACK_B R93, R93 ;  /* 0x0000005dff5d723e */ /* 0x000fca00024050ff */
[----:B------:R3:W-:Y:S01]  /*2690*/  @P1 STG.E desc[UR36][R90.64+0x24], R93 ;  /* 0x0000245d5a001986 */ /* 0x0007e2000c101924 */
[----:B------:R-:W-:Y:S05]  /*26a0*/  @!P2 BRA `(.L_x_39) ;  /* 0x000000000004a947 */ /* 0x000fea0003800000 */
[----:B------:R0:W5:Y:S02]  /*26b0*/  LDG.E.LTC128B R172, desc[UR36][R88.64+0x20] ;  /* 0x0000202458ac7981 */ /* 0x000164000c1e1920 */
.L_x_39:
[----:B------:R-:W-:Y:S05]  /*26c0*/  BSYNC B1 ;  /* 0x0000000000017941 */ /* 0x000fea0003800000 */
.L_x_38:
        /* <DEDUP_REMOVED lines=11> */
.L_x_41:
[----:B------:R-:W-:Y:S05]  /*2780*/  BSYNC B1 ;  /* 0x0000000000017941 */ /* 0x000fea0003800000 */
.L_x_40:
        /* <DEDUP_REMOVED lines=11> */
.L_x_43:
[----:B------:R-:W-:Y:S05]  /*2840*/  BSYNC B1 ;  /* 0x0000000000017941 */ /* 0x000fea0003800000 */
.L_x_42:
        /* <DEDUP_REMOVED lines=11> */
.L_x_45:
[----:B------:R-:W-:Y:S05]  /*2900*/  BSYNC B1 ;  /* 0x0000000000017941 */ /* 0x000fea0003800000 */
.L_x_44:
        /* <DEDUP_REMOVED lines=11> */
.L_x_47:
[----:B------:R-:W-:Y:S05]  /*29c0*/  BSYNC B1 ;  /* 0x0000000000017941 */ /* 0x000fea0003800000 */
.L_x_46:
        /* <DEDUP_REMOVED lines=11> */
.L_x_49:
[----:B------:R-:W-:Y:S05]  /*2a80*/  BSYNC B1 ;  /* 0x0000000000017941 */ /* 0x000fea0003800000 */
.L_x_48:
        /* <DEDUP_REMOVED lines=11> */
.L_x_51:
[----:B------:R-:W-:Y:S05]  /*2b40*/  BSYNC B1 ;  /* 0x0000000000017941 */ /* 0x000fea0003800000 */
.L_x_50:
        /* <DEDUP_REMOVED lines=11> */
.L_x_53:
[----:B------:R-:W-:Y:S05]  /*2c00*/  BSYNC B1 ;  /* 0x0000000000017941 */ /* 0x000fea0003800000 */
.L_x_52:
        /* <DEDUP_REMOVED lines=11> */
.L_x_55:
[----:B------:R-:W-:Y:S05]  /*2cc0*/  BSYNC B1 ;  /* 0x0000000000017941 */ /* 0x000fea0003800000 */
.L_x_54:
        /* <DEDUP_REMOVED lines=11> */
.L_x_57:
[----:B------:R-:W-:Y:S05]  /*2d80*/  BSYNC B1 ;  /* 0x0000000000017941 */ /* 0x000fea0003800000 */
.L_x_56:
        /* <DEDUP_REMOVED lines=11> */
.L_x_59:
[----:B------:R-:W-:Y:S05]  /*2e40*/  BSYNC B1 ;  /* 0x0000000000017941 */ /* 0x000fea0003800000 */
.L_x_58:
        /* <DEDUP_REMOVED lines=11> */
.L_x_61:
[----:B------:R-:W-:Y:S05]  /*2f00*/  BSYNC B1 ;  /* 0x0000000000017941 */ /* 0x000fea0003800000 */
.L_x_60:
        /* <DEDUP_REMOVED lines=11> */
.L_x_63:
[----:B------:R-:W-:Y:S05]  /*2fc0*/  BSYNC B1 ;  /* 0x0000000000017941 */ /* 0x000fea0003800000 */
.L_x_62:
        /* <DEDUP_REMOVED lines=11> */
.L_x_65:
[----:B------:R-:W-:Y:S05]  /*3080*/  BSYNC B1 ;  /* 0x0000000000017941 */ /* 0x000fea0003800000 */
.L_x_64:
        /* <DEDUP_REMOVED lines=11> */
.L_x_67:
[----:B------:R-:W-:Y:S05]  /*3140*/  BSYNC B1 ;  /* 0x0000000000017941 */ /* 0x000fea0003800000 */
.L_x_66:
        /* <DEDUP_REMOVED lines=11> */
.L_x_69:
[----:B------:R-:W-:Y:S05]  /*3200*/  BSYNC B1 ;  /* 0x0000000000017941 */ /* 0x000fea0003800000 */
.L_x_68:
        /* <DEDUP_REMOVED lines=11> */
.L_x_71:
[----:B------:R-:W-:Y:S05]  /*32c0*/  BSYNC B1 ;  /* 0x0000000000017941 */ /* 0x000fea0003800000 */
.L_x_70:
        /* <DEDUP_REMOVED lines=11> */
.L_x_73:
[----:B------:R-:W-:Y:S05]  /*3380*/  BSYNC B1 ;  /* 0x0000000000017941 */ /* 0x000fea0003800000 */
.L_x_72:
        /* <DEDUP_REMOVED lines=11> */
.L_x_75:
[----:B------:R-:W-:Y:S05]  /*3440*/  BSYNC B1 ;  /* 0x0000000000017941 */ /* 0x000fea0003800000 */
.L_x_74:
        /* <DEDUP_REMOVED lines=11> */
.L_x_77:
[----:B------:R-:W-:Y:S05]  /*3500*/  BSYNC B1 ;  /* 0x0000000000017941 */ /* 0x000fea0003800000 */
.L_x_76:
        /* <DEDUP_REMOVED lines=11> */
.L_x_79:
[----:B------:R-:W-:Y:S05]  /*35c0*/  BSYNC B1 ;  /* 0x0000000000017941 */ /* 0x000fea0003800000 */
.L_x_78:
        /* <DEDUP_REMOVED lines=11> */
.L_x_81:
[----:B------:R-:W-:Y:S05]  /*3680*/  BSYNC B1 ;  /* 0x0000000000017941 */ /* 0x000fea0003800000 */
.L_x_80:
        /* <DEDUP_REMOVED lines=11> */
.L_x_83:
[----:B------:R-:W-:Y:S05]  /*3740*/  BSYNC B1 ;  /* 0x0000000000017941 */ /* 0x000fea0003800000 */
.L_x_82:
        /* <DEDUP_REMOVED lines=11> */
.L_x_85:
[----:B------:R-:W-:Y:S05]  /*3800*/  BSYNC B1 ;  /* 0x0000000000017941 */ /* 0x000fea0003800000 */
.L_x_84:
        /* <DEDUP_REMOVED lines=11> */
.L_x_87:
[----:B------:R-:W-:Y:S05]  /*38c0*/  BSYNC B1 ;  /* 0x0000000000017941 */ /* 0x000fea0003800000 */
.L_x_86:
        /* <DEDUP_REMOVED lines=11> */
.L_x_89:
[----:B------:R-:W-:Y:S05]  /*3980*/  BSYNC B1 ;  /* 0x0000000000017941 */ /* 0x000fea0003800000 */
.L_x_88:
        /* <DEDUP_REMOVED lines=11> */
.L_x_91:
[----:B------:R-:W-:Y:S05]  /*3a40*/  BSYNC B1 ;  /* 0x0000000000017941 */ /* 0x000fea0003800000 */
.L_x_90:
        /* <DEDUP_REMOVED lines=11> */
.L_x_93:
[----:B------:R-:W-:Y:S05]  /*3b00*/  BSYNC B1 ;  /* 0x0000000000017941 */ /* 0x000fea0003800000 */
.L_x_92:
        /* <DEDUP_REMOVED lines=11> */
.L_x_95:
[----:B------:R-:W-:Y:S05]  /*3bc0*/  BSYNC B1 ;  /* 0x0000000000017941 */ /* 0x000fea0003800000 */
.L_x_94:
        /* <DEDUP_REMOVED lines=11> */
.L_x_97:
[----:B------:R-:W-:Y:S05]  /*3c80*/  BSYNC B1 ;  /* 0x0000000000017941 */ /* 0x000fea0003800000 */
.L_x_96:
        /* <DEDUP_REMOVED lines=11> */
.L_x_99:
[----:B------:R-:W-:Y:S05]  /*3d40*/  BSYNC B1 ;  /* 0x0000000000017941 */ /* 0x000fea0003800000 */
.L_x_98:
        /* <DEDUP_REMOVED lines=11> */
.L_x_101:
[----:B------:R-:W-:Y:S05]  /*3e00*/  BSYNC B1 ;  /* 0x0000000000017941 */ /* 0x000fea0003800000 */
.L_x_100:
        /* <DEDUP_REMOVED lines=11> */
.L_x_103:
[----:B------:R-:W-:Y:S05]  /*3ec0*/  BSYNC B1 ;  /* 0x0000000000017941 */ /* 0x000fea0003800000 */
.L_x_102:
        /* <DEDUP_REMOVED lines=11> */
.L_x_105:
[----:B------:R-:W-:Y:S05]  /*3f80*/  BSYNC B1 ;  /* 0x0000000000017941 */ /* 0x000fea0003800000 */
.L_x_104:
        /* <DEDUP_REMOVED lines=11> */
.L_x_107:
[----:B------:R-:W-:Y:S05]  /*4040*/  BSYNC B1 ;  /* 0x0000000000017941 */ /* 0x000fea0003800000 */
.L_x_106:
        /* <DEDUP_REMOVED lines=11> */
.L_x_109:
[----:B------:R-:W-:Y:S05]  /*4100*/  BSYNC B1 ;  /* 0x0000000000017941 */ /* 0x000fea0003800000 */
.L_x_108:
        /* <DEDUP_REMOVED lines=11> */
.L_x_111:
[----:B------:R-:W-:Y:S05]  /*41c0*/  BSYNC B1 ;  /* 0x0000000000017941 */ /* 0x000fea0003800000 */
.L_x_110:
        /* <DEDUP_REMOVED lines=11> */
.L_x_113:
[----:B------:R-:W-:Y:S05]  /*4280*/  BSYNC B1 ;  /* 0x0000000000017941 */ /* 0x000fea0003800000 */
.L_x_112:
        /* <DEDUP_REMOVED lines=11> */
.L_x_115:
[----:B------:R-:W-:Y:S05]  /*4340*/  BSYNC B1 ;  /* 0x0000000000017941 */ /* 0x000fea0003800000 */
.L_x_114:
        /* <DEDUP_REMOVED lines=11> */
.L_x_117:
[----:B------:R-:W-:Y:S05]  /*4400*/  BSYNC B1 ;  /* 0x0000000000017941 */ /* 0x000fea0003800000 */
.L_x_116:
        /* <DEDUP_REMOVED lines=11> */
.L_x_119:
[----:B------:R-:W-:Y:S05]  /*44c0*/  BSYNC B1 ;  /* 0x0000000000017941 */ /* 0x000fea0003800000 */
.L_x_118:
        /* <DEDUP_REMOVED lines=11> */
.L_x_121:
[----:B------:R-:W-:Y:S05]  /*4580*/  BSYNC B1 ;  /* 0x0000000000017941 */ /* 0x000fea0003800000 */
.L_x_120:
        /* <DEDUP_REMOVED lines=11> */
.L_x_123:
[----:B------:R-:W-:Y:S05]  /*4640*/  BSYNC B1 ;  /* 0x0000000000017941 */ /* 0x000fea0003800000 */
.L_x_122:
        /* <DEDUP_REMOVED lines=11> */
.L_x_125:
[----:B------:R-:W-:Y:S05]  /*4700*/  BSYNC B1 ;  /* 0x0000000000017941 */ /* 0x000fea0003800000 */
.L_x_124:
        /* <DEDUP_REMOVED lines=11> */
.L_x_127:
[----:B------:R-:W-:Y:S05]  /*47c0*/  BSYNC B1 ;  /* 0x0000000000017941 */ /* 0x000fea0003800000 */
.L_x_126:
        /* <DEDUP_REMOVED lines=11> */
.L_x_129:
[----:B------:R-:W-:Y:S05]  /*4880*/  BSYNC B1 ;  /* 0x0000000000017941 */ /* 0x000fea0003800000 */
.L_x_128:
        /* <DEDUP_REMOVED lines=11> */
.L_x_131:
[----:B------:R-:W-:Y:S05]  /*4940*/  BSYNC B1 ;  /* 0x0000000000017941 */ /* 0x000fea0003800000 */
.L_x_130:
        /* <DEDUP_REMOVED lines=11> */
.L_x_133:
[----:B------:R-:W-:Y:S05]  /*4a00*/  BSYNC B1 ;  /* 0x0000000000017941 */ /* 0x000fea0003800000 */
.L_x_132:
        /* <DEDUP_REMOVED lines=11> */
.L_x_135:
[----:B------:R-:W-:Y:S05]  /*4ac0*/  BSYNC B1 ;  /* 0x0000000000017941 */ /* 0x000fea0003800000 */
.L_x_134:
        /* <DEDUP_REMOVED lines=11> */
.L_x_137:
[----:B------:R-:W-:Y:S05]  /*4b80*/  BSYNC B1 ;  /* 0x0000000000017941 */ /* 0x000fea0003800000 */
.L_x_136:
        /* <DEDUP_REMOVED lines=11> */
.L_x_139:
[----:B------:R-:W-:Y:S05]  /*4c40*/  BSYNC B1 ;  /* 0x0000000000017941 */ /* 0x000fea0003800000 */
.L_x_138:
        /* <DEDUP_REMOVED lines=11> */
.L_x_141:
[----:B------:R-:W-:Y:S05]  /*4d00*/  BSYNC B1 ;  /* 0x0000000000017941 */ /* 0x000fea0003800000 */
.L_x_140:
        /* <DEDUP_REMOVED lines=11> */
.L_x_143:
[----:B------:R-:W-:Y:S05]  /*4dc0*/  BSYNC B1 ;  /* 0x0000000000017941 */ /* 0x000fea0003800000 */
.L_x_142:
        /* <DEDUP_REMOVED lines=11> */
.L_x_145:
[----:B------:R-:W-:Y:S05]  /*4e80*/  BSYNC B1 ;  /* 0x0000000000017941 */ /* 0x000fea0003800000 */
.L_x_144:
        /* <DEDUP_REMOVED lines=11> */
.L_x_147:
[----:B------:R-:W-:Y:S05]  /*4f40*/  BSYNC B1 ;  /* 0x0000000000017941 */ /* 0x000fea0003800000 */
.L_x_146:
        /* <DEDUP_REMOVED lines=11> */
.L_x_149:
[----:B------:R-:W-:Y:S05]  /*5000*/  BSYNC B1 ;  /* 0x0000000000017941 */ /* 0x000fea0003800000 */
.L_x_148:
        /* <DEDUP_REMOVED lines=11> */
.L_x_151:
[----:B------:R-:W-:Y:S05]  /*50c0*/  BSYNC B1 ;  /* 0x0000000000017941 */ /* 0x000fea0003800000 */
.L_x_150:
[----:B-----5:R-:W-:Y:S01]  /*50d0*/  LOP3.LUT R8, R172, 0xffffe000, RZ, 0xc0, !PT ;  /* 0xffffe000ac087812 */ /* 0x020fe200078ec0ff */
[----:B------:R-:W-:Y:S01]  /*50e0*/  BSSY B1, `(.L_x_152) ;  /* 0x000000d000017945 */ /* 0x000fe20003800000 */
[----:B------:R-:W-:-:S03]  /*50f0*/  IADD3 R153, P1, R153, 0x80, RZ ;  /* 0x0000008099997810 */ /* 0x000fc60007f3e0ff */
[----:B---3--:R-:W-:Y:S01]  /*5100*/  FMUL R91, R8, R155 ;  /* 0x0000009b085b7220 */ /* 0x008fe20000400000 */
[----:B------:R-:W-:Y:S02]  /*5110*/  @P2 IMAD.MOV.U32 R8, RZ, RZ, R168 ;  /* 0x000000ffff082224 */ /* 0x000fe400078e00a8 */
[----:B------:R-:W-:Y:S02]  /*5120*/  IMAD.X R9, RZ, RZ, R9, P1 ;  /* 0x000000ffff097224 */ /* 0x000fe400008e0609 */
[----:B------:R-:W-:Y:S01]  /*5130*/  FFMA R91, R150, R154, R91 ;  /* 0x0000009a965b7223 */ /* 0x000fe2000000005b */
[----:B------:R-:W-:Y:S01]  /*5140*/  ISETP.GT.AND P1, PT, R0, 0x79, P0 ;  /* 0x000000790000780c */ /* 0x000fe20000724270 */
[----:B------:R-:W-:-:S03]  /*5150*/  IMAD R90, R9, R14, RZ ;  /* 0x0000000e095a7224 */ /* 0x000fc600078e02ff */
[----:B------:R-:W-:Y:S01]  /*5160*/  F2FP.TF32.F32.PACK_B R91, R91 ;  /* 0x0000005bff5b723e */ /* 0x000fe200024050ff */
[----:B------:R-:W-:-:S05]  /*5170*/  @P2 IMAD.MOV.U32 R9, RZ, RZ, R169 ;  /* 0x000000ffff092224 */ /* 0x000fca00078e00a9 */
[----:B------:R3:W-:Y:S03]  /*5180*/  @P2 STG.E desc[UR36][R8.64+0x1e0], R91 ;  /* 0x0001e05b08002986 */ /* 0x0007e6000c101924 */
[----:B------:R-:W-:Y:S05]  /*5190*/  @!P1 BRA `(.L_x_153) ;  /* 0x0000000000049947 */ /* 0x000fea0003800000 */
[----:B------:R0:W5:Y:S02]  /*51a0*/  LDG.E.LTC128B R172, desc[UR36][R88.64+0x1e4] ;  /* 0x0001e42458ac7981 */ /* 0x000164000c1e1920 */
.L_x_153:
[----:B------:R-:W-:Y:S05]  /*51b0*/  BSYNC B1 ;  /* 0x0000000000017941 */ /* 0x000fea0003800000 */
.L_x_152:
[----:B0-2--5:R-:W-:Y:S01]  /*51c0*/  LOP3.LUT R88, R172, 0xffffe000, RZ, 0xc0, !PT ;  /* 0xffffe000ac587812 */ /* 0x025fe200078ec0ff */
[----:B------:R-:W-:Y:S01]  /*51d0*/  IMAD R97, R153, R15, R90 ;  /* 0x0000000f99617224 */ /* 0x000fe200078e025a */
[----:B------:R-:W-:Y:S01]  /*51e0*/  ISETP.GT.AND P0, PT, R3, 0x80, PT ;  /* 0x000000800300780c */ /* 0x000fe20003f04270 */
[----:B---3--:R-:W-:-:S04]  /*51f0*/  IMAD.WIDE.U32 R8, R153, R14, R156 ;  /* 0x0000000e99087225 */ /* 0x008fc800078e009c */
[----:B------:R-:W-:Y:S01]  /*5200*/  FMUL R88, R88, R155 ;  /* 0x0000009b58587220 */ /* 0x000fe20000400000 */
[----:B------:R-:W-:Y:S01]  /*5210*/  ISETP.GT.AND P3, PT, R0, RZ, P0 ;  /* 0x000000ff0000720c */ /* 0x000fe20000764270 */
[----:B------:R-:W-:Y:S02]  /*5220*/  IMAD.IADD R9, R9, 0x1, R97 ;  /* 0x0000000109097824 */ /* 0x000fe400078e0261 */
[----:B------:R-:W-:Y:S01]  /*5230*/  FFMA R151, R151, R154, R88 ;  /* 0x0000009a97977223 */ /* 0x000fe20000000058 */
[----:B------:R-:W-:-:S04]  /*5240*/  LEA R88, P2, R8, R10, 0x2 ;  /* 0x0000000a08587211 */ /* 0x000fc800078410ff */
[----:B------:R-:W-:Y:S02]  /*5250*/  F2FP.TF32.F32.PACK_B R151, R151 ;  /* 0x00000097ff97723e */ /* 0x000fe400024050ff */
[----:B------:R-:W-:-:S03]  /*5260*/  LEA.HI.X R89, R8, R11, R9, 0x2, P2 ;  /* 0x0000000b08597211 */ /* 0x000fc600010f1409 */
[----:B------:R0:W-:Y:S04]  /*5270*/  @P1 STG.E desc[UR36][R168.64+0x1e4], R151 ;  /* 0x0001e497a8001986 */ /* 0x0001e8000c101924 */
[----:B------:R-:W2:Y:S01]  /*5280*/  @P3 LDG.E.LTC128B R172, desc[UR36][R88.64] ;  /* 0x0000002458ac3981 */ /* 0x000ea2000c1e1920 */
[----:B------:R-:W-:Y:S01]  /*5290*/  IMAD.WIDE.U32 R8, R153, R14, R6 ;  /* 0x0000000e99087225 */ /* 0x000fe200078e0006 */
[----:B------:R-:W-:Y:S01]  /*52a0*/  SHF.L.U64.HI R95, R4, 0x9, R5 ;  /* 0x00000009045f7819 */ /* 0x000fe20000010205 */
[----:B------:R-:W-:Y:S01]  /*52b0*/  BSSY B1, `(.L_x_154) ;  /* 0x0000011000017945 */ /* 0x000fe20003800000 */
[----:B------:R-:W-:Y:S01]  /*52c0*/  ISETP.GT.AND P2, PT, R0, 0x1, P0 ;  /* 0x000000010000780c */ /* 0x000fe20000744270 */
[----:B------:R-:W-:Y:S02]  /*52d0*/  IMAD.IADD R9, R97, 0x1, R9 ;  /* 0x0000000161097824 */ /* 0x000fe400078e0209 */
[----:B------:R-:W-:Y:S01]  /*52e0*/  IMAD.SHL.U32 R93, R4, 0x200, RZ ;  /* 0x00000200045d7824 */ /* 0x000fe200078e00ff */
[----:B--2---:R-:W-:-:S05]  /*52f0*/  LOP3.LUT R90, R172, 0xffffe000, RZ, 0xc0, !PT ;  /* 0xffffe000ac5a7812 */ /* 0x004fca00078ec0ff */
[----:B------:R-:W-:Y:S01]  /*5300*/  FMUL R15, R90, R155 ;  /* 0x0000009b5a0f7220 */ /* 0x000fe20000400000 */
[----:B------:R-:W-:Y:S01]  /*5310*/  IMAD.WIDE.U32 R90, R23, R12, R8 ;  /* 0x0000000c175a7225 */ /* 0x000fe200078e0008 */
[----:B------:R-:W-:-:S03]  /*5320*/  IADD3 R8, P1, R93, R158, RZ ;  /* 0x0000009e5d087210 */ /* 0x000fc60007f3e0ff */
[----:B------:R-:W-:Y:S01]  /*5330*/  FFMA R15, R24, R154, R15 ;  /* 0x0000009a180f7223 */ /* 0x000fe2000000000f */
[----:B------:R-:W-:Y:S01]  /*5340*/  IMAD.IADD R5, R13, 0x1, R91 ;  /* 0x000000010d057824 */ /* 0x000fe200078e025b */
[C---:B------:R-:W-:Y:S01]  /*5350*/  LEA R4, P4, R90.reuse, R10, 0x2 ;  /* 0x0000000a5a047211 */ /* 0x040fe200078810ff */
[----:B------:R-:W-:Y:S02]  /*5360*/  IMAD.X R9, R95, 0x1, R159, P1 ;  /* 0x000000015f097824 */ /* 0x000fe400008e069f */
[----:B------:R-:W-:Y:S02]  /*5370*/  F2FP.TF32.F32.PACK_B R15, R15 ;  /* 0x0000000fff0f723e */ /* 0x000fe400024050ff */
[----:B------:R-:W-:-:S03]  /*5380*/  LEA.HI.X R5, R90, R11, R5, 0x2, P4 ;  /* 0x0000000b5a057211 */ /* 0x000fc600020f1405 */
[----:B------:R0:W-:Y:S01]  /*5390*/  @P3 STG.E desc[UR36][R8.64], R15 ;  /* 0x0000000f08003986 */ /* 0x0001e2000c101924 */
[----:B------:R-:W-:Y:S05]  /*53a0*/  @!P2 BRA `(.L_x_155) ;  /* 0x000000000004a947 */ /* 0x000fea0003800000 */
[----:B------:R2:W5:Y:S02]  /*53b0*/  LDG.E.LTC128B R172, desc[UR36][R4.64+0x4] ;  /* 0x0000042404ac7981 */ /* 0x000564000c1e1920 */
.L_x_155:
[----:B------:R-:W-:Y:S05]  /*53c0*/  BSYNC B1 ;  /* 0x0000000000017941 */ /* 0x000fea0003800000 */
.L_x_154:
[----:B-----5:R-:W-:Y:S01]  /*53d0*/  LOP3.LUT R24, R172, 0xffffe000, RZ, 0xc0, !PT ;  /* 0xffffe000ac187812 */ /* 0x020fe200078ec0ff */
[----:B0-----:R-:W-:Y:S01]  /*53e0*/  IMAD.WIDE.U32 R14, R153, R14, R160 ;  /* 0x0000000e990e7225 */ /* 0x001fe200078e00a0 */
[----:B------:R-:W-:Y:S01]  /*53f0*/  ISETP.GT.AND P1, PT, R3, 0x88, PT ;  /* 0x000000880300780c */ /* 0x000fe20003f24270 */
[----:B------:R-:W-:Y:S02]  /*5400*/  BSSY B1, `(.L_x_156) ;  /* 0x000000f000017945 */ /* 0x000fe40003800000 */
[----:B------:R-:W-:Y:S01]  /*5410*/  FMUL R24, R24, R155 ;  /* 0x0000009b18187220 */ /* 0x000fe20000400000 */
[----:B------:R-:W-:Y:S01]  /*5420*/  ISETP.GT.AND P3, PT, R0, RZ, P1 ;  /* 0x000000ff0000720c */ /* 0x000fe20000f64270 */
[----:B------:R-:W-:Y:S01]  /*5430*/  IMAD.IADD R97, R97, 0x1, R15 ;  /* 0x0000000161617824 */ /* 0x000fe200078e020f */
[----:B------:R-:W-:Y:S01]  /*5440*/  IADD3 R20, P5, R20, R14, RZ ;  /* 0x0000000e14147210 */ /* 0x000fe20007fbe0ff */
[----:B------:R-:W-:Y:S01]  /*5450*/  FFMA R25, R25, R154, R24 ;  /* 0x0000009a19197223 */ /* 0x000fe20000000018 */
[----:B------:R-:W-:-:S03]  /*5460*/  IADD3 R14, P4, R6, R14, RZ ;  /* 0x0000000e060e7210 */ /* 0x000fc60007f9e0ff */
[----:B------:R-:W-:Y:S01]  /*5470*/  IMAD.X R156, R97, 0x1, R157, P5 ;  /* 0x00000001619c7824 */ /* 0x000fe200028e069d */
[----:B------:R-:W-:Y:S01]  /*5480*/  F2FP.TF32.F32.PACK_B R25, R25 ;  /* 0x00000019ff19723e */ /* 0x000fe200024050ff */
[----:B------:R-:W-:Y:S01]  /*5490*/  IMAD.X R15, R7, 0x1, R97, P4 ;  /* 0x00000001070f7824 */ /* 0x000fe200020e0661 */
[----:B------:R-:W-:-:S03]  /*54a0*/  LEA R6, P5, R20, R10, 0x2 ;  /* 0x0000000a14067211 */ /* 0x000fc600078a10ff */
[----:B------:R0:W-:Y:S01]  /*54b0*/  @P2 STG.E desc[UR36][R8.64+0x4], R25 ;  /* 0x0000041908002986 */ /* 0x0001e2000c101924 */
[----:B------:R-:W-:Y:S01]  /*54c0*/  LEA.HI.X R7, R20, R11, R156, 0x2, P5 ;  /* 0x0000000b14077211 */ /* 0x000fe200028f149c */
[----:B------:R-:W-:Y:S08]  /*54d0*/  @!P3 BRA `(.L_x_157) ;  /* 0x000000000004b947 */ /* 0x000ff00003800000 */
[----:B------:R3:W5:Y:S02]  /*54e0*/  LDG.E.LTC128B R172, desc[UR36][R6.64] ;  /* 0x0000002406ac7981 */ /* 0x000764000c1e1920 */
.L_x_157:
[----:B------:R-:W-:Y:S05]  /*54f0*/  BSYNC B1 ;  /* 0x0000000000017941 */ /* 0x000fea0003800000 */
.L_x_156:
[----:B---3-5:R-:W-:Y:S01]  /*5500*/  LOP3.LUT R6, R172, 0xffffe000, RZ, 0xc0, !PT ;  /* 0xffffe000ac067812 */ /* 0x028fe200078ec0ff */
[----:B------:R-:W-:Y:S01]  /*5510*/  IMAD.WIDE.U32 R14, R23, R12, R14 ;  /* 0x0000000c170e7225 */ /* 0x000fe200078e000e */
[----:B------:R-:W-:Y:S01]  /*5520*/  ISETP.GT.AND P2, PT, R0, 0x1, P1 ;  /* 0x000000010000780c */ /* 0x000fe20000f44270 */
[----:B------:R-:W-:Y:S02]  /*5530*/  BSSY B1, `(.L_x_158) ;  /* 0x000000c000017945 */ /* 0x000fe40003800000 */
[----:B------:R-:W-:Y:S01]  /*5540*/  FMUL R3, R6, R155 ;  /* 0x0000009b06037220 */ /* 0x000fe20000400000 */
[----:B------:R-:W-:Y:S01]  /*5550*/  IADD3 R6, P4, R8, R165, RZ ;  /* 0x000000a508067210 */ /* 0x000fe20007f9e0ff */
[----:B------:R-:W-:Y:S01]  /*5560*/  IMAD.IADD R13, R13, 0x1, R15 ;  /* 0x000000010d0d7824 */ /* 0x000fe200078e020f */
[----:B------:R-:W-:Y:S01]  /*5570*/  LEA R10, P5, R14, R10, 0x2 ;  /* 0x0000000a0e0a7211 */ /* 0x000fe200078a10ff */
[----:B------:R-:W-:Y:S02]  /*5580*/  FFMA R3, R26, R154, R3 ;  /* 0x0000009a1a037223 */ /* 0x000fe40000000003 */
[----:B------:R-:W-:Y:S01]  /*5590*/  IMAD.X R7, R9, 0x1, R167, P4 ;  /* 0x0000000109077824 */ /* 0x000fe200020e06a7 */
[----:B------:R-:W-:-:S02]  /*55a0*/  LEA.HI.X R11, R14, R11, R13, 0x2, P5 ;  /* 0x0000000b0e0b7211 */ /* 0x000fc400028f140d */
[----:B------:R-:W-:-:S05]  /*55b0*/  F2FP.TF32.F32.PACK_B R3, R3 ;  /* 0x00000003ff03723e */ /* 0x000fca00024050ff */
[----:B------:R3:W-:Y:S01]  /*55c0*/  @P3 STG.E desc[UR36][R6.64], R3 ;  /* 0x0000000306003986 */ /* 0x0007e2000c101924 */
[----:B------:R-:W-:Y:S05]  /*55d0*/  @!P2 BRA `(.L_x_159) ;  /* 0x000000000004a947 */ /* 0x000fea0003800000 */
[----:B------:R0:W5:Y:S02]  /*55e0*/  LDG.E.LTC128B R172, desc[UR36][R10.64+0x4] ;  /* 0x000004240aac7981 */ /* 0x000164000c1e1920 */
.L_x_159:
[----:B------:R-:W-:Y:S05]  /*55f0*/  BSYNC B1 ;  /* 0x0000000000017941 */ /* 0x000fea0003800000 */
.L_x_158:
[----:B-----5:R-:W-:Y:S01]  /*5600*/  LOP3.LUT R12, R172, 0xffffe000, RZ, 0xc0, !PT ;  /* 0xffffe000ac0c7812 */ /* 0x020fe200078ec0ff */
[----:B------:R-:W-:Y:S01]  /*5610*/  BSSY B1, `(.L_x_160) ;  /* 0x0000008000017945 */ /* 0x000fe20003800000 */
[----:B------:R-:W-:-:S03]  /*5620*/  ISETP.GT.AND P3, PT, R0, 0x8, P0 ;  /* 0x000000080000780c */ /* 0x000fc60000764270 */
[----:B------:R-:W-:-:S04]  /*5630*/  FMUL R12, R12, R155 ;  /* 0x0000009b0c0c7220 */ /* 0x000fc80000400000 */
[----:B------:R-:W-:-:S05]  /*5640*/  FFMA R27, R27, R154, R12 ;  /* 0x0000009a1b1b7223 */ /* 0x000fca000000000c */
[----:B------:R-:W-:-:S05]  /*5650*/  F2FP.TF32.F32.PACK_B R27, R27 ;  /* 0x0000001bff1b723e */ /* 0x000fca00024050ff */
[----:B------:R0:W-:Y:S01]  /*5660*/  @P2 STG.E desc[UR36][R6.64+0x4], R27 ;  /* 0x0000041b06002986 */ /* 0x0001e2000c101924 */
[----:B------:R-:W-:Y:S05]  /*5670*/  @!P3 BRA `(.L_x_161) ;  /* 0x000000000004b947 */ /* 0x000fea0003800000 */
[----:B------:R0:W5:Y:S02]  /*5680*/  LDG.E.LTC128B R172, desc[UR36][R4.64+0x20] ;  /* 0x0000202404ac7981 */ /* 0x000164000c1e1920 */
.L_x_161:
[----:B------:R-:W-:Y:S05]  /*5690*/  BSYNC B1 ;  /* 0x0000000000017941 */ /* 0x000fea0003800000 */
.L_x_160:
[----:B0--3-5:R-:W-:Y:S01]  /*56a0*/  LOP3.LUT R6, R172, 0xffffe000, RZ, 0xc0, !PT ;  /* 0xffffe000ac067812 */ /* 0x029fe200078ec0ff */
[----:B------:R-:W-:Y:S01]  /*56b0*/  IMAD.MOV.U32 R7, RZ, RZ, R9 ;  /* 0x000000ffff077224 */ /* 0x000fe200078e0009 */
[----:B------:R-:W-:Y:S01]  /*56c0*/  ISETP.GT.AND P2, PT, R0, 0x9, P0 ;  /* 0x000000090000780c */ /* 0x000fe20000744270 */
[----:B------:R-:W-:Y:S02]  /*56d0*/  BSSY B1, `(.L_x_162) ;  /* 0x0000008000017945 */ /* 0x000fe40003800000 */
[----:B------:R-:W-:Y:S01]  /*56e0*/  FMUL R3, R6, R155 ;  /* 0x0000009b06037220 */ /* 0x000fe20000400000 */
[----:B------:R-:W-:-:S03]  /*56f0*/  IMAD.MOV.U32 R6, RZ, RZ, R8 ;  /* 0x000000ffff067224 */ /* 0x000fc600078e0008 */
[----:B------:R-:W-:-:S05]  /*5700*/  FFMA R3, R28, R154, R3 ;  /* 0x0000009a1c037223 */ /* 0x000fca0000000003 */
[----:B------:R-:W-:-:S05]  /*5710*/  F2FP.TF32.F32.PACK_B R3, R3 ;  /* 0x00000003ff03723e */ /* 0x000fca00024050ff */
[----:B------:R0:W-:Y:S01]  /*5720*/  @P3 STG.E desc[UR36][R6.64+0x20], R3 ;  /* 0x0000200306003986 */ /* 0x0001e2000c101924 */
[----:B------:R-:W-:Y:S05]  /*5730*/  @!P2 BRA `(.L_x_163) ;  /* 0x000000000004a947 */ /* 0x000fea0003800000 */
[----:B------:R3:W5:Y:S02]  /*5740*/  LDG.E.LTC128B R172, desc[UR36][R4.64+0x24] ;  /* 0x0000242404ac7981 */ /* 0x000764000c1e1920 */
.L_x_163:
[----:B------:R-:W-:Y:S05]  /*5750*/  BSYNC B1 ;  /* 0x0000000000017941 */ /* 0x000fea0003800000 */
.L_x_162:
        /* <DEDUP_REMOVED lines=9> */
.L_x_165:
[----:B------:R-:W-:Y:S05]  /*57f0*/  BSYNC B1 ;  /* 0x0000000000017941 */ /* 0x000fea0003800000 */
.L_x_164:
[----:B-----5:R-:W-:Y:S01]  /*5800*/  LOP3.LUT R12, R172, 0xffffe000, RZ, 0xc0, !PT ;  /* 0xffffe000ac0c7812 */ /* 0x020fe200078ec0ff */
[----:B------:R-:W-:Y:S01]  /*5810*/  BSSY B1, `(.L_x_166) ;  /* 0x000000a000017945 */ /* 0x000fe20003800000 */
[----:B------:R-:W-:Y:S02]  /*5820*/  IADD3 R8, P3, R165, R8, RZ ;  /* 0x00000008a5087210 */ /* 0x000fe40007f7e0ff */
[----:B------:R-:W-:Y:S01]  /*5830*/  ISETP.GT.AND P2, PT, R0, 0x9, P1 ;  /* 0x000000090000780c */ /* 0x000fe20000f44270 */
[----:B0-----:R-:W-:Y:S02]  /*5840*/  FMUL R3, R12, R155 ;  /* 0x0000009b0c037220 */ /* 0x001fe40000400000 */
[----:B------:R-:W-:Y:S02]  /*5850*/  IMAD.X R9, R167, 0x1, R9, P3 ;  /* 0x00000001a7097824 */ /* 0x000fe400018e0609 */
[----:B------:R-:W-:-:S05]  /*5860*/  FFMA R3, R30, R154, R3 ;  /* 0x0000009a1e037223 */ /* 0x000fca0000000003 */
[----:B------:R-:W-:-:S05]  /*5870*/  F2FP.TF32.F32.PACK_B R3, R3 ;  /* 0x00000003ff03723e */ /* 0x000fca00024050ff */
[----:B------:R0:W-:Y:S01]  /*5880*/  @P4 STG.E desc[UR36][R8.64+0x20], R3 ;  /* 0x0000200308004986 */ /* 0x0001e2000c101924 */
[----:B------:R-:W-:Y:S05]  /*5890*/  @!P2 BRA `(.L_x_167) ;  /* 0x000000000004a947 */ /* 0x000fea0003800000 */
[----:B------:R0:W5:Y:S02]  /*58a0*/  LDG.E.LTC128B R172, desc[UR36][R10.64+0x24] ;  /* 0x000024240aac7981 */ /* 0x000164000c1e1920 */
.L_x_167:
[----:B------:R-:W-:Y:S05]  /*58b0*/  BSYNC B1 ;  /* 0x0000000000017941 */ /* 0x000fea0003800000 */
.L_x_166:
[----:B0----5:R-:W-:Y:S01]  /*58c0*/  LOP3.LUT R8, R172, 0xffffe000, RZ, 0xc0, !PT ;  /* 0xffffe000ac087812 */ /* 0x021fe200078ec0ff */
[----:B------:R-:W-:Y:S01]  /*58d0*/  BSSY B1, `(.L_x_168) ;  /* 0x000000a000017945 */ /* 0x000fe20003800000 */
[----:B------:R-:W-:-:S03]  /*58e0*/  ISETP.GT.AND P3, PT, R0, 0x10, P0 ;  /* 0x000000100000780c */ /* 0x000fc60000764270 */
[----:B------:R-:W-:Y:S01]  /*58f0*/  FMUL R12, R8, R155 ;  /* 0x0000009b080c7220 */ /* 0x000fe20000400000 */
[----:B------:R-:W-:-:S03]  /*5900*/  IADD3 R8, P4, P5, R165, R158, R93 ;  /* 0x0000009ea5087210 */ /* 0x000fc60007d9e05d */
[----:B------:R-:W-:Y:S01]  /*5910*/  FFMA R31, R31, R154, R12 ;  /* 0x0000009a1f1f7223 */ /* 0x000fe2000000000c */
[----:B------:R-:W-:-:S04]  /*5920*/  IADD3.X R9, R167, R159, R95, P4, P5 ;  /* 0x0000009fa7097210 */ /* 0x000fc800027ea45f */
[----:B------:R-:W-:-:S05]  /*5930*/  F2FP.TF32.F32.PACK_B R31, R31 ;  /* 0x0000001fff1f723e */ /* 0x000fca00024050ff */
[----:B------:R0:W-:Y:S01]  /*5940*/  @P2 STG.E desc[UR36][R8.64+0x24], R31 ;  /* 0x0000241f08002986 */ /* 0x0001e2000c101924 */
[----:B------:R-:W-:Y:S05]  /*5950*/  @!P3 BRA `(.L_x_169) ;  /* 0x000000000004b947 */ /* 0x000fea0003800000 */
[----:B------:R0:W5:Y:S02]  /*5960*/  LDG.E.LTC128B R172, desc[UR36][R4.64+0x40] ;  /* 0x0000402404ac7981 */ /* 0x000164000c1e1920 */
.L_x_169:
[----:B------:R-:W-:Y:S05]  /*5970*/  BSYNC B1 ;  /* 0x0000000000017941 */ /* 0x000fea0003800000 */
.L_x_168:
        /* <DEDUP_REMOVED lines=9> */
.L_x_171:
[----:B------:R-:W-:Y:S05]  /*5a10*/  BSYNC B1 ;  /* 0x0000000000017941 */ /* 0x000fea0003800000 */
.L_x_170:
        /* <DEDUP_REMOVED lines=9> */
.L_x_173:
[----:B------:R-:W-:Y:S05]  /*5ab0*/  BSYNC B1 ;  /* 0x0000000000017941 */ /* 0x000fea0003800000 */
.L_x_172:
[----:B-----5:R-:W-:Y:S01]  /*5ac0*/  LOP3.LUT R12, R172, 0xffffe000, RZ, 0xc0, !PT ;  /* 0xffffe000ac0c7812 */ /* 0x020fe200078ec0ff */
[----:B------:R-:W-:Y:S01]  /*5ad0*/  BSSY B1, `(.L_x_174) ;  /* 0x0000008000017945 */ /* 0x000fe20003800000 */
[----:B------:R-:W-:-:S03]  /*5ae0*/  ISETP.GT.AND P2, PT, R0, 0x11, P1 ;  /* 0x000000110000780c */ /* 0x000fc60000f44270 */
[----:B0-----:R-:W-:-:S04]  /*5af0*/  FMUL R3, R12, R155 ;  /* 0x0000009b0c037220 */ /* 0x001fc80000400000 */
[----:B------:R-:W-:-:S05]  /*5b00*/  FFMA R3, R34, R154, R3 ;  /* 0x0000009a22037223 */ /* 0x000fca0000000003 */
[----:B------:R-:W-:-:S05]  /*5b10*/  F2FP.TF32.F32.PACK_B R3, R3 ;  /* 0x00000003ff03723e */ /* 0x000fca00024050ff */
[----:B------:R0:W-:Y:S01]  /*5b20*/  @P3 STG.E desc[UR36][R8.64+0x40], R3 ;  /* 0x0000400308003986 */ /* 0x0001e2000c101924 */
[----:B------:R-:W-:Y:S05]  /*5b30*/  @!P2 BRA `(.L_x_175) ;  /* 0x000000000004a947 */ /* 0x000fea0003800000 */
[----:B------:R0:W5:Y:S02]  /*5b40*/  LDG.E.LTC128B R172, desc[UR36][R10.64+0x44] ;  /* 0x000044240aac7981 */ /* 0x000164000c1e1920 */
.L_x_175:
[----:B------:R-:W-:Y:S05]  /*5b50*/  BSYNC B1 ;  /* 0x0000000000017941 */ /* 0x000fea0003800000 */
.L_x_174:
        /* <DEDUP_REMOVED lines=9> */
.L_x_177:
[----:B------:R-:W-:Y:S05]  /*5bf0*/  BSYNC B1 ;  /* 0x0000000000017941 */ /* 0x000fea0003800000 */
.L_x_176:
        /* <DEDUP_REMOVED lines=9> */
.L_x_179:
[----:B------:R-:W-:Y:S05]  /*5c90*/  BSYNC B1 ;  /* 0x0000000000017941 */ /* 0x000fea0003800000 */
.L_x_178:
        /* <DEDUP_REMOVED lines=9> */
.L_x_181:
[----:B------:R-:W-:Y:S05]  /*5d30*/  BSYNC B1 ;  /* 0x0000000000017941 */ /* 0x000fea0003800000 */
.L_x_180:
        /* <DEDUP_REMOVED lines=9> */
.L_x_183:
[----:B------:R-:W-:Y:S05]  /*5dd0*/  BSYNC B1 ;  /* 0x0000000000017941 */ /* 0x000fea0003800000 */
.L_x_182:
        /* <DEDUP_REMOVED lines=9> */
.L_x_185:
[----:B------:R-:W-:Y:S05]  /*5e70*/  BSYNC B1 ;  /* 0x0000000000017941 */ /* 0x000fea0003800000 */
.L_x_184:
        /* <DEDUP_REMOVED lines=9> */
.L_x_187:
[----:B------:R-:W-:Y:S05]  /*5f10*/  BSYNC B1 ;  /* 0x0000000000017941 */ /* 0x000fea0003800000 */
.L_x_186:
        /* <DEDUP_REMOVED lines=9> */
.L_x_189:
[----:B------:R-:W-:Y:S05]  /*5fb0*/  BSYNC B1 ;  /* 0x0000000000017941 */ /* 0x000fea0003800000 */
.L_x_188:
        /* <DEDUP_REMOVED lines=9> */
.L_x_191:
[----:B------:R-:W-:Y:S05]  /*6050*/  BSYNC B1 ;  /* 0x0000000000017941 */ /* 0x000fea0003800000 */
.L_x_190:
        /* <DEDUP_REMOVED lines=9> */
.L_x_193:
[----:B------:R-:W-:Y:S05]  /*60f0*/  BSYNC B1 ;  /* 0x0000000000017941 */ /* 0x000fea0003800000 */
.L_x_192:
        /* <DEDUP_REMOVED lines=9> */
.L_x_195:
[----:B------:R-:W-:Y:S05]  /*6190*/  BSYNC B1 ;  /* 0x0000000000017941 */ /* 0x000fea0003800000 */
.L_x_194:
        /* <DEDUP_REMOVED lines=9> */
.L_x_197:
[----:B------:R-:W-:Y:S05]  /*6230*/  BSYNC B1 ;  /* 0x0000000000017941 */ /* 0x000fea0003800000 */
.L_x_196:
        /* <DEDUP_REMOVED lines=9> */
.L_x_199:
[----:B------:R-:W-:Y:S05]  /*62d0*/  BSYNC B1 ;  /* 0x0000000000017941 */ /* 0x000fea0003800000 */
.L_x_198:
        /* <DEDUP_REMOVED lines=9> */
.L_x_201:
[----:B------:R-:W-:Y:S05]  /*6370*/  BSYNC B1 ;  /* 0x0000000000017941 */ /* 0x000fea0003800000 */
.L_x_200:
        /* <DEDUP_REMOVED lines=9> */
.L_x_203:
[----:B------:R-:W-:Y:S05]  /*6410*/  BSYNC B1 ;  /* 0x0000000000017941 */ /* 0x000fea0003800000 */
.L_x_202:
        /* <DEDUP_REMOVED lines=9> */
.L_x_205:
[----:B------:R-:W-:Y:S05]  /*64b0*/  BSYNC B1 ;  /* 0x0000000000017941 */ /* 0x000fea0003800000 */
.L_x_204:
        /* <DEDUP_REMOVED lines=9> */
.L_x_207:
[----:B------:R-:W-:Y:S05]  /*6550*/  BSYNC B1 ;  /* 0x0000000000017941 */ /* 0x000fea0003800000 */
.L_x_206:
        /* <DEDUP_REMOVED lines=9> */
.L_x_209:
[----:B------:R-:W-:Y:S05]  /*65f0*/  BSYNC B1 ;  /* 0x0000000000017941 */ /* 0x000fea0003800000 */
.L_x_208:
        /* <DEDUP_REMOVED lines=9> */
.L_x_211:
[----:B------:R-:W-:Y:S05]  /*6690*/  BSYNC B1 ;  /* 0x0000000000017941 */ /* 0x000fea0003800000 */
.L_x_210:
        /* <DEDUP_REMOVED lines=9> */
.L_x_213:
[----:B------:R-:W-:Y:S05]  /*6730*/  BSYNC B1 ;  /* 0x0000000000017941 */ /* 0x000fea0003800000 */
.L_x_212:
        /* <DEDUP_REMOVED lines=9> */
.L_x_215:
[----:B------:R-:W-:Y:S05]  /*67d0*/  BSYNC B1 ;  /* 0x0000000000017941 */ /* 0x000fea0003800000 */
.L_x_214:
        /* <DEDUP_REMOVED lines=9> */
.L_x_217:
[----:B------:R-:W-:Y:S05]  /*6870*/  BSYNC B1 ;  /* 0x0000000000017941 */ /* 0x000fea0003800000 */
.L_x_216:
        /* <DEDUP_REMOVED lines=9> */
.L_x_219:
[----:B------:R-:W-:Y:S05]  /*6910*/  BSYNC B1 ;  /* 0x0000000000017941 */ /* 0x000fea0003800000 */
.L_x_218:
        /* <DEDUP_REMOVED lines=9> */
.L_x_221:
[----:B------:R-:W-:Y:S05]  /*69b0*/  BSYNC B1 ;  /* 0x0000000000017941 */ /* 0x000fea0003800000 */
.L_x_220:
        /* <DEDUP_REMOVED lines=9> */
.L_x_223:
[----:B------:R-:W-:Y:S05]  /*6a50*/  BSYNC B1 ;  /* 0x0000000000017941 */ /* 0x000fea0003800000 */
.L_x_222:
        /* <DEDUP_REMOVED lines=9> */
.L_x_225:
[----:B------:R-:W-:Y:S05]  /*6af0*/  BSYNC B1 ;  /* 0x0000000000017941 */ /* 0x000fea0003800000 */
.L_x_224:
        /* <DEDUP_REMOVED lines=9> */
.L_x_227:
[----:B------:R-:W-:Y:S05]  /*6b90*/  BSYNC B1 ;  /* 0x0000000000017941 */ /* 0x000fea0003800000 */
.L_x_226:
        /* <DEDUP_REMOVED lines=9> */
.L_x_229:
[----:B------:R-:W-:Y:S05]  /*6c30*/  BSYNC B1 ;  /* 0x0000000000017941 */ /* 0x000fea0003800000 */
.L_x_228:
        /* <DEDUP_REMOVED lines=9> */
.L_x_231:
[----:B------:R-:W-:Y:S05]  /*6cd0*/  BSYNC B1 ;  /* 0x0000000000017941 */ /* 0x000fea0003800000 */
.L_x_230:
        /* <DEDUP_REMOVED lines=9> */
.L_x_233:
[----:B------:R-:W-:Y:S05]  /*6d70*/  BSYNC B1 ;  /* 0x0000000000017941 */ /* 0x000fea0003800000 */
.L_x_232:
        /* <DEDUP_REMOVED lines=9> */
.L_x_235:
[----:B------:R-:W-:Y:S05]  /*6e10*/  BSYNC B1 ;  /* 0x0000000000017941 */ /* 0x000fea0003800000 */
.L_x_234:
        /* <DEDUP_REMOVED lines=9> */
.L_x_237:
[----:B------:R-:W-:Y:S05]  /*6eb0*/  BSYNC B1 ;  /* 0x0000000000017941 */ /* 0x000fea0003800000 */
.L_x_236:
        /* <DEDUP_REMOVED lines=9> */
.L_x_239:
[----:B------:R-:W-:Y:S05]  /*6f50*/  BSYNC B1 ;  /* 0x0000000000017941 */ /* 0x000fea0003800000 */
.L_x_238:
        /* <DEDUP_REMOVED lines=9> */
.L_x_241:
[----:B------:R-:W-:Y:S05]  /*6ff0*/  BSYNC B1 ;  /* 0x0000000000017941 */ /* 0x000fea0003800000 */
.L_x_240:
        /* <DEDUP_REMOVED lines=9> */
.L_x_243:
[----:B------:R-:W-:Y:S05]  /*7090*/  BSYNC B1 ;  /* 0x0000000000017941 */ /* 0x000fea0003800000 */
.L_x_242:
        /* <DEDUP_REMOVED lines=9> */
.L_x_245:
[----:B------:R-:W-:Y:S05]  /*7130*/  BSYNC B1 ;  /* 0x0000000000017941 */ /* 0x000fea0003800000 */
.L_x_244:
        /* <DEDUP_REMOVED lines=9> */
.L_x_247:
[----:B------:R-:W-:Y:S05]  /*71d0*/  BSYNC B1 ;  /* 0x0000000000017941 */ /* 0x000fea0003800000 */
.L_x_246:
        /* <DEDUP_REMOVED lines=9> */
.L_x_249:
[----:B------:R-:W-:Y:S05]  /*7270*/  BSYNC B1 ;  /* 0x0000000000017941 */ /* 0x000fea0003800000 */
.L_x_248:
        /* <DEDUP_REMOVED lines=9> */
.L_x_251:
[----:B------:R-:W-:Y:S05]  /*7310*/  BSYNC B1 ;  /* 0x0000000000017941 */ /* 0x000fea0003800000 */
.L_x_250:
        /* <DEDUP_REMOVED lines=9> */
.L_x_253:
[----:B------:R-:W-:Y:S05]  /*73b0*/  BSYNC B1 ;  /* 0x0000000000017941 */ /* 0x000fea0003800000 */
.L_x_252:
        /* <DEDUP_REMOVED lines=9> */
.L_x_255:
[----:B------:R-:W-:Y:S05]  /*7450*/  BSYNC B1 ;  /* 0x0000000000017941 */ /* 0x000fea0003800000 */
.L_x_254:
        /* <DEDUP_REMOVED lines=9> */
.L_x_257:
[----:B------:R-:W-:Y:S05]  /*74f0*/  BSYNC B1 ;  /* 0x0000000000017941 */ /* 0x000fea0003800000 */
.L_x_256:
        /* <DEDUP_REMOVED lines=9> */
.L_x_259:
[----:B------:R-:W-:Y:S05]  /*7590*/  BSYNC B1 ;  /* 0x0000000000017941 */ /* 0x000fea0003800000 */
.L_x_258:
        /* <DEDUP_REMOVED lines=9> */
.L_x_261:
[----:B------:R-:W-:Y:S05]  /*7630*/  BSYNC B1 ;  /* 0x0000000000017941 */ /* 0x000fea0003800000 */
.L_x_260:
        /* <DEDUP_REMOVED lines=9> */
.L_x_263:
[----:B------:R-:W-:Y:S05]  /*76d0*/  BSYNC B1 ;  /* 0x0000000000017941 */ /* 0x000fea0003800000 */
.L_x_262:
        /* <DEDUP_REMOVED lines=9> */
.L_x_265:
[----:B------:R-:W-:Y:S05]  /*7770*/  BSYNC B1 ;  /* 0x0000000000017941 */ /* 0x000fea0003800000 */
.L_x_264:
        /* <DEDUP_REMOVED lines=9> */
.L_x_267:
[----:B------:R-:W-:Y:S05]  /*7810*/  BSYNC B1 ;  /* 0x0000000000017941 */ /* 0x000fea0003800000 */
.L_x_266:
        /* <DEDUP_REMOVED lines=9> */
.L_x_269:
[----:B------:R-:W-:Y:S05]  /*78b0*/  BSYNC B1 ;  /* 0x0000000000017941 */ /* 0x000fea0003800000 */
.L_x_268:
        /* <DEDUP_REMOVED lines=9> */
.L_x_271:
[----:B------:R-:W-:Y:S05]  /*7950*/  BSYNC B1 ;  /* 0x0000000000017941 */ /* 0x000fea0003800000 */
.L_x_270:
        /* <DEDUP_REMOVED lines=9> */
.L_x_273:
[----:B------:R-:W-:Y:S05]  /*79f0*/  BSYNC B1 ;  /* 0x0000000000017941 */ /* 0x000fea0003800000 */
.L_x_272:
        /* <DEDUP_REMOVED lines=9> */
.L_x_275:
[----:B------:R-:W-:Y:S05]  /*7a90*/  BSYNC B1 ;  /* 0x0000000000017941 */ /* 0x000fea0003800000 */
.L_x_274:
[----:B0-23-5:R-:W-:Y:S01]  /*7aa0*/  LOP3.LUT R4, R172, 0xffffe000, RZ, 0xc0, !PT ;  /* 0xffffe000ac047812 */ /* 0x02dfe200078ec0ff */
        /* <DEDUP_REMOVED lines=8> */
.L_x_277:
[----:B------:R-:W-:Y:S05]  /*7b30*/  BSYNC B1 ;  /* 0x0000000000017941 */ /* 0x000fea0003800000 */
.L_x_276:
[----:B-----5:R-:W-:Y:S01]  /*7b40*/  LOP3.LUT R4, R172, 0xffffe000, RZ, 0xc0, !PT ;  /* 0xffffe000ac047812 */ /* 0x020fe200078ec0ff */
[----:B------:R-:W-:Y:S01]  /*7b50*/  @P2 IMAD.MOV.U32 R5, RZ, RZ, R9 ;  /* 0x000000ffff052224 */ /* 0x000fe200078e0009 */
[----:B------:R-:W-:Y:S01]  /*7b60*/  ISETP.GT.AND P1, PT, R0, 0x79, P1 ;  /* 0x000000790000780c */ /* 0x000fe20000f24270 */
[----:B------:R-:W-:Y:S02]  /*7b70*/  BSSY B1, `(.L_x_278) ;  /* 0x0000008000017945 */ /* 0x000fe40003800000 */
[----:B------:R-:W-:Y:S01]  /*7b80*/  FMUL R3, R4, R155 ;  /* 0x0000009b04037220 */ /* 0x000fe20000400000 */
[----:B------:R-:W-:-:S03]  /*7b90*/  @P2 IMAD.MOV.U32 R4, RZ, RZ, R8 ;  /* 0x000000ffff042224 */ /* 0x000fc600078e0008 */
[----:B------:R-:W-:-:S05]  /*7ba0*/  FFMA R3, R86, R154, R3 ;  /* 0x0000009a56037223 */ /* 0x000fca0000000003 */
[----:B------:R-:W-:-:S05]  /*7bb0*/  F2FP.TF32.F32.PACK_B R3, R3 ;  /* 0x00000003ff03723e */ /* 0x000fca00024050ff */
[----:B------:R3:W-:Y:S01]  /*7bc0*/  @P2 STG.E desc[UR36][R4.64+0x1e0], R3 ;  /* 0x0001e00304002986 */ /* 0x0007e2000c101924 */
[----:B------:R-:W-:Y:S05]  /*7bd0*/  @!P1 BRA `(.L_x_279) ;  /* 0x0000000000049947 */ /* 0x000fea0003800000 */
[----:B------:R0:W5:Y:S02]  /*7be0*/  LDG.E.LTC128B R172, desc[UR36][R10.64+0x1e4] ;  /* 0x0001e4240aac7981 */ /* 0x000164000c1e1920 */
.L_x_279:
[----:B------:R-:W-:Y:S05]  /*7bf0*/  BSYNC B1 ;  /* 0x0000000000017941 */ /* 0x000fea0003800000 */
.L_x_278:
[----:B------:R-:W-:Y:S05]  /*7c00*/  @!P1 BRA `(.L_x_280) ;  /* 0x00000024003c9947 */ /* 0x000fea0003800000 */
[----:B-----5:R-:W-:-:S05]  /*7c10*/  LOP3.LUT R172, R172, 0xffffe000, RZ, 0xc0, !PT ;  /* 0xffffe000acac7812 */ /* 0x020fca00078ec0ff */
[----:B------:R-:W-:-:S04]  /*7c20*/  FMUL R172, R172, R155 ;  /* 0x0000009bacac7220 */ /* 0x000fc80000400000 */
[----:B------:R-:W-:-:S05]  /*7c30*/  FFMA R87, R87, R154, R172 ;  /* 0x0000009a57577223 */ /* 0x000fca00000000ac */
[----:B------:R-:W-:-:S05]  /*7c40*/  F2FP.TF32.F32.PACK_B R87, R87 ;  /* 0x00000057ff57723e */ /* 0x000fca00024050ff */
[----:B------:R0:W-:Y:S01]  /*7c50*/  STG.E desc[UR36][R8.64+0x1e4], R87 ;  /* 0x0001e45708007986 */ /* 0x0001e2000c101924 */
[----:B------:R-:W-:Y:S05]  /*7c60*/  BRA `(.L_x_280) ;  /* 0x0000002400247947 */ /* 0x000fea0003800000 */
.L_x_29:
[----:B------:R-:W-:Y:S01]  /*7c70*/  ULDC.64 UR4, c[0x0][0x5c0] ;  /* 0x0001700000047ab9 */ /* 0x000fe20000000a00 */
[-C--:B------:R-:W-:Y:S01]  /*7c80*/  FMUL R15, R88, R154.reuse ;  /* 0x0000009a580f7220 */ /* 0x080fe20000400000 */
[----:B------:R-:W-:Y:S01]  /*7c90*/  LEA R6, P0, R168, UR4, 0x2 ;  /* 0x00000004a8067c11 */ /* 0x000fe2000f8010ff */
[----:B------:R-:W-:Y:S01]  /*7ca0*/  IMAD.SHL.U32 R11, R4, 0x20, RZ ;  /* 0x00000020040b7824 */ /* 0x000fe200078e00ff */
[----:B------:R-:W-:Y:S01]  /*7cb0*/  ISETP.GT.AND P5, PT, R0, 0x1, P3 ;  /* 0x000000010000780c */ /* 0x000fe20001fa4270 */
[-C--:B------:R-:W-:Y:S01]  /*7cc0*/  FMUL R89, R89, R154.reuse ;  /* 0x0000009a59597220 */ /* 0x080fe20000400000 */
[----:B------:R-:W-:Y:S01]  /*7cd0*/  LEA.HI.X R7, R168, UR5, R171, 0x2, P0 ;  /* 0x00000005a8077c11 */ /* 0x000fe200080f14ab */
[-C--:B------:R-:W-:Y:S01]  /*7ce0*/  FMUL R21, R90, R154.reuse ;  /* 0x0000009a5a157220 */ /* 0x080fe20000400000 */
[----:B------:R-:W-:Y:S01]  /*7cf0*/  ISETP.GT.AND P0, PT, R3, 0x8, PT ;  /* 0x000000080300780c */ /* 0x000fe20003f04270 */
[-C--:B------:R-:W-:Y:S01]  /*7d00*/  FMUL R91, R91, R154.reuse ;  /* 0x0000009a5b5b7220 */ /* 0x080fe20000400000 */
[----:B------:R-:W-:Y:S01]  /*7d10*/  F2FP.TF32.F32.PACK_B R15, R15 ;  /* 0x0000000fff0f723e */ /* 0x000fe200024050ff */
[-C--:B------:R-:W-:Y:S01]  /*7d20*/  FMUL R93, R93, R154.reuse ;  /* 0x0000009a5d5d7220 */ /* 0x080fe20000400000 */
[----:B------:R-:W-:Y:S01]  /*7d30*/  ISETP.GT.AND P1, PT, R0, RZ, P0 ;  /* 0x000000ff0000720c */ /* 0x000fe20000724270 */
[-C--:B------:R-:W-:Y:S01]  /*7d40*/  FMUL R23, R94, R154.reuse ;  /* 0x0000009a5e177220 */ /* 0x080fe20000400000 */
[----:B------:R-:W-:Y:S01]  /*7d50*/  ISETP.GT.AND P4, PT, R0, 0x1, P0 ;  /* 0x000000010000780c */ /* 0x000fe20000784270 */
[----:B------:R0:W-:Y:S01]  /*7d60*/  @P2 STG.E desc[UR36][R6.64], R15 ;  /* 0x0000000f06002986 */ /* 0x0001e2000c101924 */
[----:B------:R-:W-:Y:S01]  /*7d70*/  SHF.L.U64.HI R9, R4, 0x5, R5 ;  /* 0x0000000504097819 */ /* 0x000fe20000010205 */
[----:B------:R-:W-:Y:S01]  /*7d80*/  FMUL R95, R95, R154 ;  /* 0x0000009a5f5f7220 */ /* 0x000fe20000400000 */
[----:B------:R-:W-:Y:S01]  /*7d90*/  IADD3 R12, P2, R11, R6, RZ ;  /* 0x000000060b0c7210 */ /* 0x000fe20007f5e0ff */
[-C--:B------:R-:W-:Y:S01]  /*7da0*/  FMUL R97, R97, R154.reuse ;  /* 0x0000009a61617220 */ /* 0x080fe20000400000 */
[----:B------:R-:W-:Y:S01]  /*7db0*/  F2FP.TF32.F32.PACK_B R89, R89 ;  /* 0x00000059ff59723e */ /* 0x000fe200024050ff */
[-C--:B------:R-:W-:Y:S01]  /*7dc0*/  FMUL R99, R99, R154.reuse ;  /* 0x0000009a63637220 */ /* 0x080fe20000400000 */
[----:B------:R-:W-:Y:S01]  /*7dd0*/  F2FP.TF32.F32.PACK_B R21, R21 ;  /* 0x00000015ff15723e */ /* 0x000fe200024050ff */
[----:B------:R-:W-:Y:S01]  /*7de0*/  IMAD.X R13, R9, 0x1, R7, P2 ;  /* 0x00000001090d7824 */ /* 0x000fe200010e0607 */
[----:B------:R-:W-:Y:S01]  /*7df0*/  F2FP.TF32.F32.PACK_B R91, R91 ;  /* 0x0000005bff5b723e */ /* 0x000fe200024050ff */
[----:B------:R-:W-:Y:S01]  /*7e00*/  @P5 STG.E desc[UR36][R6.64+0x4], R89 ;  /* 0x0000045906005986 */ /* 0x000fe2000c101924 */
[----:B------:R-:W-:Y:S01]  /*7e10*/  ISETP.GT.AND P5, PT, R0, 0x8, P3 ;  /* 0x000000080000780c */ /* 0x000fe20001fa4270 */
[-C--:B0-----:R-:W-:Y:S01]  /*7e20*/  FMUL R15, R92, R154.reuse ;  /* 0x0000009a5c0f7220 */ /* 0x081fe20000400000 */
[C---:B------:R-:W-:Y:S01]  /*7e30*/  ISETP.GT.AND P2, PT, R0.reuse, 0x9, P3 ;  /* 0x000000090000780c */ /* 0x040fe20001f44270 */
[----:B------:R0:W-:Y:S01]  /*7e40*/  @P1 STG.E desc[UR36][R12.64], R21 ;  /* 0x000000150c001986 */ /* 0x0001e2000c101924 */
[C---:B------:R-:W-:Y:S01]  /*7e50*/  ISETP.GT.AND P1, PT, R0.reuse, 0x8, P0 ;  /* 0x000000080000780c */ /* 0x040fe20000724270 */
[-C--:B------:R-:W-:Y:S01]  /*7e60*/  FMUL R101, R101, R154.reuse ;  /* 0x0000009a65657220 */ /* 0x080fe20000400000 */
[----:B------:R-:W-:Y:S01]  /*7e70*/  F2FP.TF32.F32.PACK_B R15, R15 ;  /* 0x0000000fff0f723e */ /* 0x000fe200024050ff */
[----:B------:R-:W-:Y:S01]  /*7e80*/  @P4 STG.E desc[UR36][R12.64+0x4], R91 ;  /* 0x0000045b0c004986 */ /* 0x000fe2000c101924 */
[----:B------:R-:W-:Y:S01]  /*7e90*/  ISETP.GT.AND P4, PT, R0, 0x9, P0 ;  /* 0x000000090000780c */ /* 0x000fe20000784270 */
[-C--:B------:R-:W-:Y:S01]  /*7ea0*/  FMUL R103, R103, R154.reuse ;  /* 0x0000009a67677220 */ /* 0x080fe20000400000 */
[----:B------:R-:W-:Y:S01]  /*7eb0*/  F2FP.TF32.F32.PACK_B R93, R93 ;  /* 0x0000005dff5d723e */ /* 0x000fe200024050ff */
[-C--:B------:R-:W-:Y:S01]  /*7ec0*/  FMUL R105, R105, R154.reuse ;  /* 0x0000009a69697220 */ /* 0x080fe20000400000 */
[----:B------:R-:W-:Y:S01]  /*7ed0*/  F2FP.TF32.F32.PACK_B R23, R23 ;  /* 0x00000017ff17723e */ /* 0x000fe200024050ff */
[----:B------:R1:W-:Y:S01]  /*7ee0*/  @P5 STG.E desc[UR36][R6.64+0x20], R15 ;  /* 0x0000200f06005986 */ /* 0x0003e2000c101924 */
[----:B------:R-:W-:Y:S01]  /*7ef0*/  F2FP.TF32.F32.PACK_B R95, R95 ;  /* 0x0000005fff5f723e */ /* 0x000fe200024050ff */
[-C--:B0-----:R-:W-:Y:S01]  /*7f00*/  FMUL R21, R96, R154.reuse ;  /* 0x0000009a60157220 */ /* 0x081fe20000400000 */
[C---:B------:R-:W-:Y:S01]  /*7f10*/  ISETP.GT.AND P5, PT, R0.reuse, 0x10, P3 ;  /* 0x000000100000780c */ /* 0x040fe20001fa4270 */
[----:B------:R-:W-:Y:S01]  /*7f20*/  @P2 STG.E desc[UR36][R6.64+0x24], R93 ;  /* 0x0000245d06002986 */ /* 0x000fe2000c101924 */
[C---:B------:R-:W-:Y:S01]  /*7f30*/  ISETP.GT.AND P2, PT, R0.reuse, 0x11, P3 ;  /* 0x000000110000780c */ /* 0x040fe20001f44270 */
[-C--:B------:R-:W-:Y:S01]  /*7f40*/  FMUL R107, R107, R154.reuse ;  /* 0x0000009a6b6b7220 */ /* 0x080fe20000400000 */
[----:B------:R-:W-:Y:S01]  /*7f50*/  F2FP.TF32.F32.PACK_B R21, R21 ;  /* 0x00000015ff15723e */ /* 0x000fe200024050ff */
[----:B------:R0:W-:Y:S01]  /*7f60*/  @P1 STG.E desc[UR36][R12.64+0x20], R23 ;  /* 0x000020170c001986 */ /* 0x0001e2000c101924 */
[C---:B------:R-:W-:Y:S01]  /*7f70*/  ISETP.GT.AND P1, PT, R0.reuse, 0x10, P0 ;  /* 0x000000100000780c */ /* 0x040fe20000724270 */
[-C--:B------:R-:W-:Y:S01]  /*7f80*/  FMUL R109, R109, R154.reuse ;  /* 0x0000009a6d6d7220 */ /* 0x080fe20000400000 */
[----:B------:R-:W-:Y:S01]  /*7f90*/  F2FP.TF32.F32.PACK_B R97, R97 ;  /* 0x00000061ff61723e */ /* 0x000fe200024050ff */
[----:B------:R-:W-:Y:S01]  /*7fa0*/  @P4 STG.E desc[UR36][R12.64+0x24], R95 ;  /* 0x0000245f0c004986 */ /* 0x000fe2000c101924 */
[----:B------:R-:W-:Y:S01]  /*7fb0*/  ISETP.GT.AND P4, PT, R0, 0x11, P0 ;  /* 0x000000110000780c */ /* 0x000fe20000784270 */
[-C--:B-1----:R-:W-:Y:S01]  /*7fc0*/  FMUL R15, R98, R154.reuse ;  /* 0x0000009a620f7220 */ /* 0x082fe20000400000 */
[----:B------:R-:W-:Y:S01]  /*7fd0*/  F2FP.TF32.F32.PACK_B R99, R99 ;  /* 0x00000063ff63723e */ /* 0x000fe200024050ff */
[----:B------:R1:W-:Y:S01]  /*7fe0*/  @P5 STG.E desc[UR36][R6.64+0x40], R21 ;  /* 0x0000401506005986 */ /* 0x0003e2000c101924 */
[C---:B------:R-:W-:Y:S01]  /*7ff0*/  ISETP.GT.AND P5, PT, R0.reuse, 0x18, P3 ;  /* 0x000000180000780c */ /* 0x040fe20001fa4270 */
[-C--:B------:R-:W-:Y:S01]  /*8000*/  FMUL R111, R111, R154.reuse ;  /* 0x0000009a6f6f7220 */ /* 0x080fe20000400000 */
[----:B------:R-:W-:Y:S01]  /*8010*/  F2FP.TF32.F32.PACK_B R15, R15 ;  /* 0x0000000fff0f723e */ /* 0x000fe200024050ff */
[----:B------:R-:W-:Y:S01]  /*8020*/  @P2 STG.E desc[UR36][R6.64+0x44], R97 ;  /* 0x0000446106002986 */ /* 0x000fe2000c101924 */
[----:B------:R-:W-:Y:S01]  /*8030*/  ISETP.GT.AND P2, PT, R0, 0x19, P3 ;  /* 0x000000190000780c */ /* 0x000fe20001f44270 */
[-C--:B0-----:R-:W-:Y:S01]  /*8040*/  FMUL R23, R100, R154.reuse ;  /* 0x0000009a64177220 */ /* 0x081fe20000400000 */
        /* <DEDUP_REMOVED lines=177> */
[----:B------:R-:W-:Y:S01]  /*8b60*/  @P1 STG.E desc[UR36][R12.64+0x1a0], R23 ;  /* 0x0001a0170c001986 */ /* 0x000fe2000c101924 */
        /* <DEDUP_REMOVED lines=11> */
[-C--:B------:R-:W-:Y:S01]  /*8c20*/  FMUL R33, R33, R154.reuse ;  /* 0x0000009a21217220 */ /* 0x080fe20000400000 */
[----:B------:R-:W-:Y:S01]  /*8c30*/  ISETP.GT.AND P3, PT, R0, 0x79, P3 ;  /* 0x000000790000780c */ /* 0x000fe20001f64270 */
[----:B------:R-:W-:Y:S01]  /*8c40*/  @P1 STG.E desc[UR36][R6.64+0x1c4], R145 ;  /* 0x0001c49106001986 */ /* 0x000fe2000c101924 */
[----:B------:R-:W-:Y:S01]  /*8c50*/  ISETP.GT.AND P1, PT, R3, 0x80, PT ;  /* 0x000000800300780c */ /* 0x000fe20003f24270 */
[-C--:B------:R-:W-:Y:S01]  /*8c60*/  FMUL R35, R35, R154.reuse ;  /* 0x0000009a23237220 */ /* 0x080fe20000400000 */
[----:B------:R-:W-:Y:S01]  /*8c70*/  F2FP.TF32.F32.PACK_B R149, R149 ;  /* 0x00000095ff95723e */ /* 0x000fe200024050ff */
[----:B------:R1:W-:Y:S01]  /*8c80*/  @P2 STG.E desc[UR36][R12.64+0x1c0], R15 ;  /* 0x0001c00f0c002986 */ /* 0x0003e2000c101924 */
[----:B------:R-:W-:Y:S01]  /*8c90*/  ISETP.GT.AND P2, PT, R3, 0x88, PT ;  /* 0x000000880300780c */ /* 0x000fe20003f44270 */
[-C--:B------:R-:W-:Y:S01]  /*8ca0*/  FMUL R3, R148, R154.reuse ;  /* 0x0000009a94037220 */ /* 0x080fe20000400000 */
[-C--:B0-----:R-:W-:Y:S01]  /*8cb0*/  FMUL R21, R150, R154.reuse ;  /* 0x0000009a96157220 */ /* 0x081fe20000400000 */
[----:B------:R-:W-:Y:S01]  /*8cc0*/  @P4 STG.E desc[UR36][R12.64+0x1c4], R147 ;  /* 0x0001c4930c004986 */ /* 0x000fe2000c101924 */
[C---:B------:R-:W-:Y:S01]  /*8cd0*/  ISETP.GT.AND P4, PT, R0.reuse, 0x78, P0 ;  /* 0x000000780000780c */ /* 0x040fe20000784270 */
[-C--:B------:R-:W-:Y:S01]  /*8ce0*/  FMUL R37, R37, R154.reuse ;  /* 0x0000009a25257220 */ /* 0x080fe20000400000 */
[----:B------:R-:W-:Y:S01]  /*8cf0*/  ISETP.GT.AND P0, PT, R0, 0x79, P0 ;  /* 0x000000790000780c */ /* 0x000fe20000704270 */
[-C--:B------:R-:W-:Y:S01]  /*8d00*/  FMUL R39, R39, R154.reuse ;  /* 0x0000009a27277220 */ /* 0x080fe20000400000 */
[----:B------:R-:W-:Y:S01]  /*8d10*/  F2FP.TF32.F32.PACK_B R3, R3 ;  /* 0x00000003ff03723e */ /* 0x000fe200024050ff */
[-C--:B------:R-:W-:Y:S01]  /*8d20*/  FMUL R41, R41, R154.reuse ;  /* 0x0000009a29297220 */ /* 0x080fe20000400000 */
[----:B------:R-:W-:Y:S01]  /*8d30*/  F2FP.TF32.F32.PACK_B R21, R21 ;  /* 0x00000015ff15723e */ /* 0x000fe200024050ff */
[C---:B-1----:R-:W-:Y:S01]  /*8d40*/  IMAD.SHL.U32 R15, R4.reuse, 0x200, RZ ;  /* 0x00000200040f7824 */ /* 0x042fe200078e00ff */
[----:B------:R-:W-:Y:S01]  /*8d50*/  F2FP.TF32.F32.PACK_B R151, R151 ;  /* 0x00000097ff97723e */ /* 0x000fe200024050ff */
[----:B------:R0:W-:Y:S01]  /*8d60*/  @P5 STG.E desc[UR36][R6.64+0x1e0], R3 ;  /* 0x0001e00306005986 */ /* 0x0001e2000c101924 */
[----:B------:R-:W-:Y:S01]  /*8d70*/  SHF.L.U64.HI R5, R4, 0x9, R5 ;  /* 0x0000000904057819 */ /* 0x000fe20000010205 */
[----:B------:R-:W-:Y:S01]  /*8d80*/  FMUL R43, R43, R154 ;  /* 0x0000009a2b2b7220 */ /* 0x000fe20000400000 */
[----:B------:R-:W-:Y:S01]  /*8d90*/  F2FP.TF32.F32.PACK_B R25, R25 ;  /* 0x00000019ff19723e */ /* 0x000fe200024050ff */
[----:B------:R-:W-:Y:S01]  /*8da0*/  @P3 STG.E desc[UR36][R6.64+0x1e4], R149 ;  /* 0x0001e49506003986 */ /* 0x000fe2000c101924 */
[----:B------:R-:W-:Y:S01]  /*8db0*/  IADD3 R4, P3, R15, R6, RZ ;  /* 0x000000060f047210 */ /* 0x000fe20007f7e0ff */
[----:B------:R-:W-:Y:S01]  /*8dc0*/  FMUL R45, R45, R154 ;  /* 0x0000009a2d2d7220 */ /* 0x000fe20000400000 */
[----:B------:R-:W-:Y:S01]  /*8dd0*/  F2FP.TF32.F32.PACK_B R27, R27 ;  /* 0x0000001bff1b723e */ /* 0x000fe200024050ff */
[----:B------:R1:W-:Y:S01]  /*8de0*/  @P4 STG.E desc[UR36][R12.64+0x1e0], R21 ;  /* 0x0001e0150c004986 */ /* 0x0003e2000c101924 */
[----:B------:R-:W-:Y:S01]  /*8df0*/  IADD3 R14, P4, P5, R11, R6, R15 ;  /* 0x000000060b0e7210 */ /* 0x000fe20007d9e00f */
[-C--:B------:R-:W-:Y:S01]  /*8e00*/  FMUL R47, R47, R154.reuse ;  /* 0x0000009a2f2f7220 */ /* 0x080fe20000400000 */
[----:B------:R-:W-:Y:S01]  /*8e10*/  F2FP.TF32.F32.PACK_B R29, R29 ;  /* 0x0000001dff1d723e */ /* 0x000fe200024050ff */
[----:B------:R2:W-:Y:S01]  /*8e20*/  @P0 STG.E desc[UR36][R12.64+0x1e4], R151 ;  /* 0x0001e4970c000986 */ /* 0x0005e2000c101924 */
[----:B------:R-:W-:Y:S01]  /*8e30*/  ISETP.GT.AND P0, PT, R0, RZ, P1 ;  /* 0x000000ff0000720c */ /* 0x000fe20000f04270 */
[-C--:B0-----:R-:W-:Y:S01]  /*8e40*/  FMUL R3, R24, R154.reuse ;  /* 0x0000009a18037220 */ /* 0x081fe20000400000 */
[----:B------:R-:W-:Y:S01]  /*8e50*/  IADD3.X R15, R9, R7, R5, P4, P5 ;  /* 0x00000007090f7210 */ /* 0x000fe200027ea405 */
[----:B------:R-:W-:Y:S01]  /*8e60*/  IMAD.X R5, R5, 0x1, R7, P3 ;  /* 0x0000000105057824 */ /* 0x000fe200018e0607 */
[C---:B------:R-:W-:Y:S01]  /*8e70*/  ISETP.GT.AND P5, PT, R0.reuse, 0x1, P1 ;  /* 0x000000010000780c */ /* 0x040fe20000fa4270 */
[-C--:B------:R-:W-:Y:S01]  /*8e80*/  FMUL R49, R49, R154.reuse ;  /* 0x0000009a31317220 */ /* 0x080fe20000400000 */
[----:B------:R-:W-:Y:S01]  /*8e90*/  ISETP.GT.AND P4, PT, R0, RZ, P2 ;  /* 0x000000ff0000720c */ /* 0x000fe20001784270 */
[-C--:B-1----:R-:W-:Y:S01]  /*8ea0*/  FMUL R21, R26, R154.reuse ;  /* 0x0000009a1a157220 */ /* 0x082fe20000400000 */
[----:B------:R-:W-:Y:S01]  /*8eb0*/  F2FP.TF32.F32.PACK_B R3, R3 ;  /* 0x00000003ff03723e */ /* 0x000fe200024050ff */
[----:B------:R-:W-:Y:S01]  /*8ec0*/  FMUL R51, R51, R154 ;  /* 0x0000009a33337220 */ /* 0x000fe20000400000 */
[----:B------:R-:W-:Y:S01]  /*8ed0*/  IADD3 R6, P3, R11, R4, RZ ;  /* 0x000000040b067210 */ /* 0x000fe20007f7e0ff */
[-C--:B--2---:R-:W-:Y:S01]  /*8ee0*/  FMUL R13, R28, R154.reuse ;  /* 0x0000009a1c0d7220 */ /* 0x084fe20000400000 */
[----:B------:R-:W-:Y:S01]  /*8ef0*/  F2FP.TF32.F32.PACK_B R21, R21 ;  /* 0x00000015ff15723e */ /* 0x000fe200024050ff */
[----:B------:R0:W-:Y:S01]  /*8f00*/  @P0 STG.E desc[UR36][R4.64], R3 ;  /* 0x0000000304000986 */ /* 0x0001e2000c101924 */
[C---:B------:R-:W-:Y:S01]  /*8f10*/  ISETP.GT.AND P0, PT, R0.reuse, 0x1, P2 ;  /* 0x000000010000780c */ /* 0x040fe20001704270 */
[--C-:B------:R-:W-:Y:S01]  /*8f20*/  IMAD.X R7, R9, 0x1, R5.reuse, P3 ;  /* 0x0000000109077824 */ /* 0x100fe200018e0605 */
[C---:B------:R-:W-:Y:S01]  /*8f30*/  ISETP.GT.AND P3, PT, R0.reuse, 0x9, P1 ;  /* 0x000000090000780c */ /* 0x040fe20000f64270 */
[----:B------:R-:W-:Y:S01]  /*8f40*/  @P5 STG.E desc[UR36][R4.64+0x4], R25 ;  /* 0x0000041904005986 */ /* 0x000fe2000c101924 */
[----:B------:R-:W-:Y:S01]  /*8f50*/  F2FP.TF32.F32.PACK_B R13, R13 ;  /* 0x0000000dff0d723e */ /* 0x000fe200024050ff */
[----:B------:R-:W-:Y:S01]  /*8f60*/  FMUL R53, R53, R154 ;  /* 0x0000009a35357220 */ /* 0x000fe20000400000 */
[----:B------:R-:W-:Y:S01]  /*8f70*/  IADD3 R8, P5, R11, R4, RZ ;  /* 0x000000040b087210 */ /* 0x000fe20007fbe0ff */
[----:B------:R1:W-:Y:S01]  /*8f80*/  @P4 STG.E desc[UR36][R6.64], R21 ;  /* 0x0000001506004986 */ /* 0x0003e2000c101924 */
[----:B------:R-:W-:Y:S01]  /*8f90*/  ISETP.GT.AND P4, PT, R0, 0x8, P1 ;  /* 0x000000080000780c */ /* 0x000fe20000f84270 */
[-C--:B------:R-:W-:Y:S01]  /*8fa0*/  FMUL R11, R32, R154.reuse ;  /* 0x0000009a200b7220 */ /* 0x080fe20000400000 */
[----:B------:R-:W-:Y:S01]  /*8fb0*/  F2FP.TF32.F32.PACK_B R31, R31 ;  /* 0x0000001fff1f723e */ /* 0x000fe200024050ff */
[-C--:B0-----:R-:W-:Y:S01]  /*8fc0*/  FMUL R3, R30, R154.reuse ;  /* 0x0000009a1e037220 */ /* 0x081fe20000400000 */
[----:B------:R-:W-:Y:S01]  /*8fd0*/  IMAD.X R9, R9, 0x1, R5, P5 ;  /* 0x0000000109097824 */ /* 0x000fe200028e0605 */
[----:B------:R-:W-:Y:S01]  /*8fe0*/  @P0 STG.E desc[UR36][R6.64+0x4], R27 ;  /* 0x0000041b06000986 */ /* 0x000fe2000c101924 */
[C---:B------:R-:W-:Y:S01]  /*8ff0*/  ISETP.GT.AND P0, PT, R0.reuse, 0x8, P2 ;  /* 0x000000080000780c */ /* 0x040fe20001704270 */
[-C--:B------:R-:W-:Y:S01]  /*9000*/  FMUL R55, R55, R154.reuse ;  /* 0x0000009a37377220 */ /* 0x080fe20000400000 */
[----:B------:R-:W-:Y:S01]  /*9010*/  F2FP.TF32.F32.PACK_B R3, R3 ;  /* 0x00000003ff03723e */ /* 0x000fe200024050ff */
[----:B------:R-:W-:Y:S01]  /*9020*/  @P3 STG.E desc[UR36][R4.64+0x24], R29 ;  /* 0x0000241d04003986 */ /* 0x000fe2000c101924 */
[----:B------:R-:W-:Y:S01]  /*9030*/  ISETP.GT.AND P5, PT, R0, 0x10, P1 ;  /* 0x000000100000780c */ /* 0x000fe20000fa4270 */
[-C--:B-1----:R-:W-:Y:S01]  /*9040*/  FMUL R21, R36, R154.reuse ;  /* 0x0000009a24157220 */ /* 0x082fe20000400000 */
[C---:B------:R-:W-:Y:S01]  /*9050*/  ISETP.GT.AND P3, PT, R0.reuse, 0x11, P1 ;  /* 0x000000110000780c */ /* 0x040fe20000f64270 */
[----:B------:R0:W-:Y:S01]  /*9060*/  @P4 STG.E desc[UR36][R4.64+0x20], R13 ;  /* 0x0000200d04004986 */ /* 0x0001e2000c101924 */
[C---:B------:R-:W-:Y:S01]  /*9070*/  ISETP.GT.AND P4, PT, R0.reuse, 0x9, P2 ;  /* 0x000000090000780c */ /* 0x040fe20001784270 */
[-C--:B------:R-:W-:Y:S01]  /*9080*/  FMUL R57, R57, R154.reuse ;  /* 0x0000009a39397220 */ /* 0x080fe20000400000 */
[----:B------:R-:W-:Y:S01]  /*9090*/  F2FP.TF32.F32.PACK_B R11, R11 ;  /* 0x0000000bff0b723e */ /* 0x000fe200024050ff */
[-C--:B------:R-:W-:Y:S01]  /*90a0*/  FMUL R59, R59, R154.reuse ;  /* 0x0000009a3b3b7220 */ /* 0x080fe20000400000 */
[----:B------:R-:W-:Y:S01]  /*90b0*/  F2FP.TF32.F32.PACK_B R33, R33 ;  /* 0x00000021ff21723e */ /* 0x000fe200024050ff */
[----:B------:R1:W-:Y:S01]  /*90c0*/  @P0 STG.E desc[UR36][R8.64+0x20], R3 ;  /* 0x0000200308000986 */ /* 0x0003e2000c101924 */
[----:B------:R-:W-:Y:S01]  /*90d0*/  ISETP.GT.AND P0, PT, R0, 0x10, P2 ;  /* 0x000000100000780c */ /* 0x000fe20001704270 */
[-C--:B------:R-:W-:Y:S01]  /*90e0*/  FMUL R61, R61, R154.reuse ;  /* 0x0000009a3d3d7220 */ /* 0x080fe20000400000 */
[----:B------:R-:W-:Y:S01]  /*90f0*/  F2FP.TF32.F32.PACK_B R35, R35 ;  /* 0x00000023ff23723e */ /* 0x000fe200024050ff */
[-C--:B------:R-:W-:Y:S01]  /*9100*/  FMUL R63, R63, R154.reuse ;  /* 0x0000009a3f3f7220 */ /* 0x080fe20000400000 */
[----:B------:R-:W-:Y:S01]  /*9110*/  F2FP.TF32.F32.PACK_B R21, R21 ;  /* 0x00000015ff15723e */ /* 0x000fe200024050ff */
[-C--:B0-----:R-:W-:Y:S01]  /*9120*/  FMUL R13, R34, R154.reuse ;  /* 0x0000009a220d7220 */ /* 0x081fe20000400000 */
[----:B------:R-:W-:Y:S01]  /*9130*/  F2FP.TF32.F32.PACK_B R37, R37 ;  /* 0x00000025ff25723e */ /* 0x000fe200024050ff */
[----:B------:R-:W-:Y:S01]  /*9140*/  @P4 STG.E desc[UR36][R14.64+0x24], R31 ;  /* 0x0000241f0e004986 */ /* 0x000fe2000c101924 */
[C---:B------:R-:W-:Y:S01]  /*9150*/  ISETP.GT.AND P4, PT, R0.reuse, 0x11, P2 ;  /* 0x000000110000780c */ /* 0x040fe20001784270 */
[----:B------:R-:W-:Y:S01]  /*9160*/  FMUL R65, R65, R154 ;  /* 0x0000009a41417220 */ /* 0x000fe20000400000 */
[----:B------:R-:W-:Y:S01]  /*9170*/  F2FP.TF32.F32.PACK_B R13, R13 ;  /* 0x0000000dff0d723e */ /* 0x000fe200024050ff */
[----:B------:R0:W-:Y:S01]  /*9180*/  @P5 STG.E desc[UR36][R4.64+0x40], R11 ;  /* 0x0000400b04005986 */ /* 0x0001e2000c101924 */
[----:B------:R-:W-:Y:S01]  /*9190*/  ISETP.GT.AND P5, PT, R0, 0x18, P1 ;  /* 0x000000180000780c */ /* 0x000fe20000fa4270 */
[----:B------:R-:W-:-:S02]  /*91a0*/  @P0 IMAD.MOV.U32 R6, RZ, RZ, R14 ;  /* 0x000000ffff060224 */ /* 0x000fc400078e000e */
[-C--:B-1----:R-:W-:Y:S01]  /*91b0*/  FMUL R3, R38, R154.reuse ;  /* 0x0000009a26037220 */ /* 0x082fe20000400000 */
[--C-:B------:R-:W-:Y:S01]  /*91c0*/  @P0 IMAD.MOV.U32 R7, RZ, RZ, R15.reuse ;  /* 0x000000ffff070224 */ /* 0x100fe200078e000f */
[----:B------:R-:W-:Y:S01]  /*91d0*/  @P3 STG.E desc[UR36][R4.64+0x44], R33 ;  /* 0x0000442104003986 */ /* 0x000fe2000c101924 */
[----:B------:R-:W-:Y:S01]  /*91e0*/  ISETP.GT.AND P3, PT, R0, 0x19, P1 ;  /* 0x000000190000780c */ /* 0x000fe20000f64270 */
[-C--:B------:R-:W-:Y:S01]  /*91f0*/  FMUL R9, R40, R154.reuse ;  /* 0x0000009a28097220 */ /* 0x080fe20000400000 */
[----:B------:R-:W-:Y:S01]  /*9200*/  F2FP.TF32.F32.PACK_B R3, R3 ;  /* 0x00000003ff03723e */ /* 0x000fe200024050ff */
[----:B------:R1:W-:Y:S01]  /*9210*/  @P0 STG.E desc[UR36][R6.64+0x40], R13 ;  /* 0x0000400d06000986 */ /* 0x0003e2000c101924 */
[----:B------:R-:W-:Y:S01]  /*9220*/  ISETP.GT.AND P0, PT, R0, 0x18, P2 ;  /* 0x000000180000780c */ /* 0x000fe20001704270 */
[-C--:B------:R-:W-:Y:S01]  /*9230*/  FMUL R67, R67, R154.reuse ;  /* 0x0000009a43437220 */ /* 0x080fe20000400000 */
[----:B------:R-:W-:Y:S01]  /*9240*/  F2FP.TF32.F32.PACK_B R39, R39 ;  /* 0x00000027ff27723e */ /* 0x000fe200024050ff */
[-C--:B0-----:R-:W-:Y:S01]  /*9250*/  FMUL R11, R42, R154.reuse ;  /* 0x0000009a2a0b7220 */ /* 0x081fe20000400000 */
[----:B------:R-:W-:Y:S01]  /*9260*/  F2FP.TF32.F32.PACK_B R9, R9 ;  /* 0x00000009ff09723e */ /* 0x000fe200024050ff */
[-C--:B------:R-:W-:Y:S01]  /*9270*/  FMUL R69, R69, R154.reuse ;  /* 0x0000009a45457220 */ /* 0x080fe20000400000 */
[----:B------:R-:W-:Y:S01]  /*9280*/  F2FP.TF32.F32.PACK_B R41, R41 ;  /* 0x00000029ff29723e */ /* 0x000fe200024050ff */
[-C--:B------:R-:W-:Y:S01]  /*9290*/  FMUL R71, R71, R154.reuse ;  /* 0x0000009a47477220 */ /* 0x080fe20000400000 */
[----:B------:R-:W-:Y:S01]  /*92a0*/  F2FP.TF32.F32.PACK_B R11, R11 ;  /* 0x0000000bff0b723e */ /* 0x000fe200024050ff */
[-C--:B------:R-:W-:Y:S01]  /*92b0*/  FMUL R73, R73, R154.reuse ;  /* 0x0000009a49497220 */ /* 0x080fe20000400000 */
[----:B------:R-:W-:Y:S01]  /*92c0*/  F2FP.TF32.F32.PACK_B R43, R43 ;  /* 0x0000002bff2b723e */ /* 0x000fe200024050ff */
[--C-:B-1----:R-:W-:Y:S01]  /*92d0*/  @P4 IMAD.MOV.U32 R6, RZ, RZ, R14.reuse ;  /* 0x000000ffff064224 */ /* 0x102fe200078e000e */
[----:B------:R-:W-:Y:S01]  /*92e0*/  F2FP.TF32.F32.PACK_B R45, R45 ;  /* 0x0000002dff2d723e */ /* 0x000fe200024050ff */
[--C-:B------:R-:W-:Y:S01]  /*92f0*/  @P4 IMAD.MOV.U32 R7, RZ, RZ, R15.reuse ;  /* 0x000000ffff074224 */ /* 0x100fe200078e000f */
[----:B------:R-:W-:Y:S01]  /*9300*/  F2FP.TF32.F32.PACK_B R47, R47 ;  /* 0x0000002fff2f723e */ /* 0x000fe200024050ff */
[-C--:B------:R-:W-:Y:S01]  /*9310*/  FMUL R75, R75, R154.reuse ;  /* 0x0000009a4b4b7220 */ /* 0x080fe20000400000 */
[----:B------:R-:W-:Y:S01]  /*9320*/  F2FP.TF32.F32.PACK_B R49, R49 ;  /* 0x00000031ff31723e */ /* 0x000fe200024050ff */
[-C--:B------:R-:W-:Y:S01]  /*9330*/  FMUL R77, R77, R154.reuse ;  /* 0x0000009a4d4d7220 */ /* 0x080fe20000400000 */
[----:B------:R0:W-:Y:S01]  /*9340*/  @P4 STG.E desc[UR36][R6.64+0x44], R35 ;  /* 0x0000442306004986 */ /* 0x0001e2000c101924 */
[C---:B------:R-:W-:Y:S01]  /*9350*/  ISETP.GT.AND P4, PT, R0.reuse, 0x19, P2 ;  /* 0x000000190000780c */ /* 0x040fe20001784270 */
[-C--:B------:R-:W-:Y:S01]  /*9360*/  FMUL R79, R79, R154.reuse ;  /* 0x0000009a4f4f7220 */ /* 0x080fe20000400000 */
[----:B------:R-:W-:Y:S01]  /*9370*/  F2FP.TF32.F32.PACK_B R51, R51 ;  /* 0x00000033ff33723e */ /* 0x000fe200024050ff */
[----:B------:R1:W-:Y:S01]  /*9380*/  @P5 STG.E desc[UR36][R4.64+0x60], R21 ;  /* 0x0000601504005986 */ /* 0x0003e2000c101924 */
[----:B------:R-:W-:Y:S01]  /*9390*/  ISETP.GT.AND P5, PT, R0, 0x20, P1 ;  /* 0x000000200000780c */ /* 0x000fe20000fa4270 */
[-C--:B------:R-:W-:Y:S01]  /*93a0*/  FMUL R13, R80, R154.reuse ;  /* 0x0000009a500d7220 */ /* 0x080fe20000400000 */
[----:B------:R-:W-:Y:S01]  /*93b0*/  F2FP.TF32.F32.PACK_B R53, R53 ;  /* 0x00000035ff35723e */ /* 0x000fe200024050ff */
[----:B------:R-:W-:Y:S01]  /*93c0*/  @P3 STG.E desc[UR36][R4.64+0x64], R37 ;  /* 0x0000642504003986 */ /* 0x000fe2000c101924 */
[----:B------:R-:W-:Y:S01]  /*93d0*/  ISETP.GT.AND P3, PT, R0, 0x21, P1 ;  /* 0x000000210000780c */ /* 0x000fe20000f64270 */
[-C--:B------:R-:W-:Y:S01]  /*93e0*/  FMUL R81, R81, R154.reuse ;  /* 0x0000009a51517220 */ /* 0x080fe20000400000 */
[----:B------:R-:W-:Y:S01]  /*93f0*/  F2FP.TF32.F32.PACK_B R55, R55 ;  /* 0x00000037ff37723e */ /* 0x000fe200024050ff */
[----:B0-----:R-:W-:Y:S01]  /*9400*/  @P0 IMAD.MOV.U32 R6, RZ, RZ, R14 ;  /* 0x000000ffff060224 */ /* 0x001fe200078e000e */
[----:B------:R-:W-:Y:S01]  /*9410*/  F2FP.TF32.F32.PACK_B R57, R57 ;  /* 0x00000039ff39723e */ /* 0x000fe200024050ff */
[----:B------:R-:W-:Y:S01]  /*9420*/  @P0 IMAD.MOV.U32 R7, RZ, RZ, R15 ;  /* 0x000000ffff070224 */ /* 0x000fe200078e000f */
[----:B------:R-:W-:Y:S01]  /*9430*/  F2FP.TF32.F32.PACK_B R59, R59 ;  /* 0x0000003bff3b723e */ /* 0x000fe200024050ff */
[-C--:B------:R-:W-:Y:S01]  /*9440*/  FMUL R83, R83, R154.reuse ;  /* 0x0000009a53537220 */ /* 0x080fe20000400000 */
[----:B------:R-:W-:Y:S01]  /*9450*/  F2FP.TF32.F32.PACK_B R61, R61 ;  /* 0x0000003dff3d723e */ /* 0x000fe200024050ff */
[-C--:B-1----:R-:W-:Y:S01]  /*9460*/  FMUL R21, R84, R154.reuse ;  /* 0x0000009a54157220 */ /* 0x082fe20000400000 */
[----:B------:R0:W-:Y:S01]  /*9470*/  @P0 STG.E desc[UR36][R6.64+0x60], R3 ;  /* 0x0000600306000986 */ /* 0x0001e2000c101924 */
[----:B------:R-:W-:Y:S01]  /*9480*/  ISETP.GT.AND P0, PT, R0, 0x20, P2 ;  /* 0x000000200000780c */ /* 0x000fe20001704270 */
[-C--:B------:R-:W-:Y:S01]  /*9490*/  FMUL R85, R85, R154.reuse ;  /* 0x0000009a55557220 */ /* 0x080fe20000400000 */
[----:B------:R-:W-:Y:S01]  /*94a0*/  F2FP.TF32.F32.PACK_B R63, R63 ;  /* 0x0000003fff3f723e */ /* 0x000fe200024050ff */
[----:B------:R-:W-:Y:S01]  /*94b0*/  FMUL R87, R87, R154 ;  /* 0x0000009a57577220 */ /* 0x000fe20000400000 */
[----:B------:R-:W-:-:S02]  /*94c0*/  F2FP.TF32.F32.PACK_B R65, R65 ;  /* 0x00000041ff41723e */ /* 0x000fc400024050ff */
[----:B------:R-:W-:Y:S02]  /*94d0*/  F2FP.TF32.F32.PACK_B R67, R67 ;  /* 0x00000043ff43723e */ /* 0x000fe400024050ff */
[----:B------:R-:W-:Y:S02]  /*94e0*/  F2FP.TF32.F32.PACK_B R69, R69 ;  /* 0x00000045ff45723e */ /* 0x000fe400024050ff */
[----:B------:R-:W-:Y:S01]  /*94f0*/  F2FP.TF32.F32.PACK_B R71, R71 ;  /* 0x00000047ff47723e */ /* 0x000fe200024050ff */
[----:B0-----:R-:W-:Y:S02]  /*9500*/  @P4 IMAD.MOV.U32 R6, RZ, RZ, R14 ;  /* 0x000000ffff064224 */ /* 0x001fe400078e000e */
[----:B------:R-:W-:Y:S01]  /*9510*/  FMUL R3, R44, R154 ;  /* 0x0000009a2c037220 */ /* 0x000fe20000400000 */
[----:B------:R-:W-:Y:S01]  /*9520*/  @P4 IMAD.MOV.U32 R7, RZ, RZ, R15 ;  /* 0x000000ffff074224 */ /* 0x000fe200078e000f */
[----:B------:R-:W-:Y:S02]  /*9530*/  F2FP.TF32.F32.PACK_B R73, R73 ;  /* 0x00000049ff49723e */ /* 0x000fe400024050ff */
[----:B------:R-:W-:-:S02]  /*9540*/  F2FP.TF32.F32.PACK_B R75, R75 ;  /* 0x0000004bff4b723e */ /* 0x000fc400024050ff */
[----:B------:R0:W-:Y:S01]  /*9550*/  @P4 STG.E desc[UR36][R6.64+0x64], R39 ;  /* 0x0000642706004986 */ /* 0x0001e2000c101924 */
[C---:B------:R-:W-:Y:S02]  /*9560*/  ISETP.GT.AND P4, PT, R0.reuse, 0x21, P2 ;  /* 0x000000210000780c */ /* 0x040fe40001784270 */
[----:B------:R-:W-:Y:S01]  /*9570*/  F2FP.TF32.F32.PACK_B R3, R3 ;  /* 0x00000003ff03723e */ /* 0x000fe200024050ff */
[----:B------:R1:W-:Y:S01]  /*9580*/  @P5 STG.E desc[UR36][R4.64+0x80], R9 ;  /* 0x0000800904005986 */ /* 0x0003e2000c101924 */
[C---:B------:R-:W-:Y:S02]  /*9590*/  ISETP.GT.AND P5, PT, R0.reuse, 0x28, P1 ;  /* 0x000000280000780c */ /* 0x040fe40000fa4270 */
[----:B------:R-:W-:Y:S01]  /*95a0*/  F2FP.TF32.F32.PACK_B R77, R77 ;  /* 0x0000004dff4d723e */ /* 0x000fe200024050ff */
[----:B------:R-:W-:Y:S01]  /*95b0*/  @P3 STG.E desc[UR36][R4.64+0x84], R41 ;  /* 0x0000842904003986 */ /* 0x000fe2000c101924 */
[----:B------:R-:W-:Y:S02]  /*95c0*/  ISETP.GT.AND P3, PT, R0, 0x29, P1 ;  /* 0x000000290000780c */ /* 0x000fe40000f64270 */
[----:B------:R-:W-:Y:S01]  /*95d0*/  F2FP.TF32.F32.PACK_B R79, R79 ;  /* 0x0000004fff4f723e */ /* 0x000fe200024050ff */
[----:B0-----:R-:W-:Y:S01]  /*95e0*/  @P0 IMAD.MOV.U32 R6, RZ, RZ, R14 ;  /* 0x000000ffff060224 */ /* 0x001fe200078e000e */
[----:B------:R-:W-:Y:S01]  /*95f0*/  F2FP.TF32.F32.PACK_B R13, R13 ;  /* 0x0000000dff0d723e */ /* 0x000fe200024050ff */
[----:B------:R-:W-:Y:S01]  /*9600*/  @P0 IMAD.MOV.U32 R7, RZ, RZ, R15 ;  /* 0x000000ffff070224 */ /* 0x000fe200078e000f */
[----:B------:R-:W-:Y:S01]  /*9610*/  F2FP.TF32.F32.PACK_B R81, R81 ;  /* 0x00000051ff51723e */ /* 0x000fe200024050ff */
[----:B-1----:R-:W-:Y:S01]  /*9620*/  FMUL R9, R46, R154 ;  /* 0x0000009a2e097220 */ /* 0x002fe20000400000 */
[----:B------:R-:W-:-:S02]  /*9630*/  F2FP.TF32.F32.PACK_B R83, R83 ;  /* 0x00000053ff53723e */ /* 0x000fc400024050ff */
[----:B------:R0:W-:Y:S01]  /*9640*/  @P0 STG.E desc[UR36][R6.64+0x80], R11 ;  /* 0x0000800b06000986 */ /* 0x0001e2000c101924 */
[----:B------:R-:W-:Y:S02]  /*9650*/  ISETP.GT.AND P0, PT, R0, 0x28, P2 ;  /* 0x000000280000780c */ /* 0x000fe40001704270 */
[----:B------:R-:W-:Y:S02]  /*9660*/  F2FP.TF32.F32.PACK_B R9, R9 ;  /* 0x00000009ff09723e */ /* 0x000fe400024050ff */
[----:B------:R-:W-:Y:S02]  /*9670*/  F2FP.TF32.F32.PACK_B R21, R21 ;  /* 0x00000015ff15723e */ /* 0x000fe400024050ff */
[----:B------:R-:W-:Y:S02]  /*9680*/  F2FP.TF32.F32.PACK_B R85, R85 ;  /* 0x00000055ff55723e */ /* 0x000fe400024050ff */
[----:B------:R-:W-:Y:S01]  /*9690*/  F2FP.TF32.F32.PACK_B R87, R87 ;  /* 0x00000057ff57723e */ /* 0x000fe200024050ff */
[----:B0-----:R-:W-:-:S02]  /*96a0*/  @P4 IMAD.MOV.U32 R6, RZ, RZ, R14 ;  /* 0x000000ffff064224 */ /* 0x001fc400078e000e */
[----:B------:R-:W-:Y:S01]  /*96b0*/  FMUL R11, R48, R154 ;  /* 0x0000009a300b7220 */ /* 0x000fe20000400000 */
[----:B------:R-:W-:-:S04]  /*96c0*/  @P4 IMAD.MOV.U32 R7, RZ, RZ, R15 ;  /* 0x000000ffff074224 */ /* 0x000fc800078e000f */
[----:B------:R-:W-:Y:S01]  /*96d0*/  F2FP.TF32.F32.PACK_B R11, R11 ;  /* 0x0000000bff0b723e */ /* 0x000fe200024050ff */
[----:B------:R0:W-:Y:S01]  /*96e0*/  @P4 STG.E desc[UR36][R6.64+0x84], R43 ;  /* 0x0000842b06004986 */ /* 0x0001e2000c101924 */
[----:B------:R-:W-:-:S03]  /*96f0*/  ISETP.GT.AND P4, PT, R0, 0x29, P2 ;  /* 0x000000290000780c */ /* 0x000fc60001784270 */
[----:B------:R1:W-:Y:S01]  /*9700*/  @P5 STG.E desc[UR36][R4.64+0xa0], R3 ;  /* 0x0000a00304005986 */ /* 0x0003e2000c101924 */
[----:B------:R-:W-:-:S03]  /*9710*/  ISETP.GT.AND P5, PT, R0, 0x30, P1 ;  /* 0x000000300000780c */ /* 0x000fc60000fa4270 */
[----:B------:R-:W-:Y:S01]  /*9720*/  @P3 STG.E desc[UR36][R4.64+0xa4], R45 ;  /* 0x0000a42d04003986 */ /* 0x000fe2000c101924 */
[----:B------:R-:W-:Y:S01]  /*9730*/  ISETP.GT.AND P3, PT, R0, 0x31, P1 ;  /* 0x000000310000780c */ /* 0x000fe20000f64270 */
[----:B0-----:R-:W-:Y:S02]  /*9740*/  @P0 IMAD.MOV.U32 R6, RZ, RZ, R14 ;  /* 0x000000ffff060224 */ /* 0x001fe400078e000e */
[----:B------:R-:W-:Y:S02]  /*9750*/  @P0 IMAD.MOV.U32 R7, RZ, RZ, R15 ;  /* 0x000000ffff070224 */ /* 0x000fe400078e000f */
[----:B-1----:R-:W-:-:S03]  /*9760*/  FMUL R3, R50, R154 ;  /* 0x0000009a32037220 */ /* 0x002fc60000400000 */
[----:B------:R0:W-:Y:S01]  /*9770*/  @P0 STG.E desc[UR36][R6.64+0xa0], R9 ;  /* 0x0000a00906000986 */ /* 0x0001e2000c101924 */
[----:B------:R-:W-:Y:S02]  /*9780*/  ISETP.GT.AND P0, PT, R0, 0x30, P2 ;  /* 0x000000300000780c */ /* 0x000fe40001704270 */
[----:B------:R-:W-:Y:S01]  /*9790*/  F2FP.TF32.F32.PACK_B R3, R3 ;  /* 0x00000003ff03723e */ /* 0x000fe200024050ff */
[----:B0-----:R-:W-:Y:S02]  /*97a0*/  @P4 IMAD.MOV.U32 R6, RZ, RZ, R14 ;  /* 0x000000ffff064224 */ /* 0x001fe400078e000e */
        /* <DEDUP_REMOVED lines=69> */
[----:B------:R-:W-:Y:S01]  /*9c00*/  @P3 STG.E desc[UR36][R4.64+0x144], R65 ;  /* 0x0001444104003986 */ /* 0x000fe2000c101924 */
[----:B------:R-:W-:-:S03]  /*9c10*/  ISETP.GT.AND P3, PT, R0, 0x59, P1 ;  /* 0x000000590000780c */ /* 0x000fc60000f64270 */
[----:B------:R1:W-:Y:S01]  /*9c20*/  @P5 STG.E desc[UR36][R4.64+0x140], R9 ;  /* 0x0001400904005986 */ /* 0x0003e2000c101924 */
[----:B------:R-:W-:Y:S01]  /*9c30*/  ISETP.GT.AND P5, PT, R0, 0x58, P1 ;  /* 0x000000580000780c */ /* 0x000fe20000fa4270 */
[----:B0-----:R-:W-:Y:S02]  /*9c40*/  @P0 IMAD.MOV.U32 R6, RZ, RZ, R14 ;  /* 0x000000ffff060224 */ /* 0x001fe400078e000e */
[----:B------:R-:W-:-:S05]  /*9c50*/  @P0 IMAD.MOV.U32 R7, RZ, RZ, R15 ;  /* 0x000000ffff070224 */ /* 0x000fca00078e000f */
[----:B------:R0:W-:Y:S01]  /*9c60*/  @P0 STG.E desc[UR36][R6.64+0x140], R11 ;  /* 0x0001400b06000986 */ /* 0x0001e2000c101924 */
[----:B------:R-:W-:Y:S01]  /*9c70*/  ISETP.GT.AND P0, PT, R0, 0x58, P2 ;  /* 0x000000580000780c */ /* 0x000fe20001704270 */
[----:B-1----:R-:W-:-:S05]  /*9c80*/  FMUL R9, R70, R154 ;  /* 0x0000009a46097220 */ /* 0x002fca0000400000 */
        /* <DEDUP_REMOVED lines=50> */
[----:B------:R-:W-:-:S05]  /*9fb0*/  @P4 IMAD.MOV.U32 R7, RZ, RZ, R15 ;  /* 0x000000ffff074224 */ /* 0x000fca00078e000f */
[----:B------:R0:W-:Y:S01]  /*9fc0*/  @P4 STG.E desc[UR36][R6.64+0x1a4], R79 ;  /* 0x0001a44f06004986 */ /* 0x0001e2000c101924 */
[----:B------:R-:W-:-:S03]  /*9fd0*/  ISETP.GT.AND P4, PT, R0, 0x71, P2 ;  /* 0x000000710000780c */ /* 0x000fc60001784270 */
[----:B------:R-:W-:Y:S01]  /*9fe0*/  @P3 STG.E desc[UR36][R4.64+0x1c0], R13 ;  /* 0x0001c00d04003986 */ /* 0x000fe2000c101924 */
[C---:B------:R-:W-:Y:S02]  /*9ff0*/  ISETP.GT.AND P3, PT, R0.reuse, 0x78, P1 ;  /* 0x000000780000780c */ /* 0x040fe40000f64270 */
[C---:B------:R-:W-:Y:S01]  /*a000*/  ISETP.GT.AND P1, PT, R0.reuse, 0x79, P1 ;  /* 0x000000790000780c */ /* 0x040fe20000f24270 */
[----:B------:R-:W-:Y:S01]  /*a010*/  @P5 STG.E desc[UR36][R4.64+0x1c4], R81 ;  /* 0x0001c45104005986 */ /* 0x000fe2000c101924 */
[C---:B------:R-:W-:Y:S02]  /*a020*/  ISETP.GT.AND P5, PT, R0.reuse, 0x78, P2 ;  /* 0x000000780000780c */ /* 0x040fe400017a4270 */
[----:B------:R-:W-:Y:S01]  /*a030*/  ISETP.GT.AND P2, PT, R0, 0x79, P2 ;  /* 0x000000790000780c */ /* 0x000fe20001744270 */
[----:B0-----:R-:W-:Y:S02]  /*a040*/  @P0 IMAD.MOV.U32 R6, RZ, RZ, R14 ;  /* 0x000000ffff060224 */ /* 0x001fe400078e000e */
[----:B------:R-:W-:-:S05]  /*a050*/  @P0 IMAD.MOV.U32 R7, RZ, RZ, R15 ;  /* 0x000000ffff070224 */ /* 0x000fca00078e000f */
[----:B------:R0:W-:Y:S02]  /*a060*/  @P0 STG.E desc[UR36][R6.64+0x1c0], R3 ;  /* 0x0001c00306000986 */ /* 0x0001e4000c101924 */
[----:B0-----:R-:W-:Y:S02]  /*a070*/  @P4 IMAD.MOV.U32 R6, RZ, RZ, R14 ;  /* 0x000000ffff064224 */ /* 0x001fe400078e000e */
[----:B------:R-:W-:-:S05]  /*a080*/  @P4 IMAD.MOV.U32 R7, RZ, RZ, R15 ;  /* 0x000000ffff074224 */ /* 0x000fca00078e000f */
[----:B------:R-:W-:Y:S04]  /*a090*/  @P4 STG.E desc[UR36][R6.64+0x1c4], R83 ;  /* 0x0001c45306004986 */ /* 0x000fe8000c101924 */
[----:B------:R-:W-:Y:S04]  /*a0a0*/  @P3 STG.E desc[UR36][R4.64+0x1e0], R21 ;  /* 0x0001e01504003986 */ /* 0x000fe8000c101924 */
[----:B------:R0:W-:Y:S02]  /*a0b0*/  @P1 STG.E desc[UR36][R4.64+0x1e4], R85 ;  /* 0x0001e45504001986 */ /* 0x0001e4000c101924 */
[----:B0-----:R-:W-:-:S02]  /*a0c0*/  @P5 IMAD.MOV.U32 R4, RZ, RZ, R14 ;  /* 0x000000ffff045224 */ /* 0x001fc400078e000e */
[----:B------:R-:W-:-:S05]  /*a0d0*/  @P5 IMAD.MOV.U32 R5, RZ, RZ, R15 ;  /* 0x000000ffff055224 */ /* 0x000fca00078e000f */
[----:B------:R0:W-:Y:S04]  /*a0e0*/  @P5 STG.E desc[UR36][R4.64+0x1e0], R9 ;  /* 0x0001e00904005986 */ /* 0x0001e8000c101924 */
[----:B------:R0:W-:Y:S02]  /*a0f0*/  @P2 STG.E desc[UR36][R14.64+0x1e4], R87 ;  /* 0x0001e4570e002986 */ /* 0x0001e4000c101924 */
.L_x_280:
[----:B------:R-:W-:Y:S05]  /*a100*/  BSYNC B0 ;  /* 0x0000000000007941 */ /* 0x000fea0003800000 */
.L_x_28:
[----:B------:R-:W-:Y:S01]  /*a110*/  ULDC UR4, c[0x0][0xc] ;  /* 0x0000030000047ab9 */ /* 0x000fe20000000800 */
[----:B------:R-:W-:Y:S01]  /*a120*/  ULDC UR5, c[0x0][0x10] ;  /* 0x0000040000057ab9 */ /* 0x000fe20000000800 */
[----:B---3--:R-:W3:Y:S01]  /*a130*/  LDC R3, c[0x0][0x14] ;  /* 0x00000500ff037b82 */ /* 0x008ee20000000800 */
[----:B------:R-:W-:Y:S01]  /*a140*/  UIMAD.WIDE.U32 UR4, UR4, UR5, URZ ;  /* 0x00000005040472a5 */ /* 0x000fe2000f8e003f */
[----:B------:R-:W-:Y:S01]  /*a150*/  PRMT R0, RZ, 0x7610, R0 ;  /* 0x00007610ff007816 */ /* 0x000fe20000000000 */
[----:B------:R-:W-:Y:S02]  /*a160*/  IMAD.MOV.U32 R153, RZ, RZ, -0x1 ;  /* 0xffffffffff997424 */ /* 0x000fe400078e00ff */
[----:B------:R-:W-:Y:S02]  /*a170*/  IMAD.MOV.U32 R23, RZ, RZ, -0x1 ;  /* 0xffffffffff177424 */ /* 0x000fe400078e00ff */
[----:B---3--:R-:W-:-:S04]  /*a180*/  IMAD.WIDE.U32 R16, R3, UR4, R16 ;  /* 0x0000000403107c25 */ /* 0x008fc8000f8e0010 */
[----:B------:R-:W-:Y:S01]  /*a190*/  IMAD R3, R3, UR5, RZ ;  /* 0x0000000503037c24 */ /* 0x000fe2000f8e02ff */
[----:B------:R-:W-:Y:S02]  /*a1a0*/  ULDC.64 UR4, c[0x0][0x650] ;  /* 0x0001940000047ab9 */ /* 0x000fe40000000a00 */
[----:B------:R-:W-:Y:S01]  /*a1b0*/  ISETP.GE.U32.AND P0, PT, R16, UR4, PT ;  /* 0x0000000410007c0c */ /* 0x000fe2000bf06070 */
[----:B------:R-:W-:-:S05]  /*a1c0*/  IMAD.IADD R17, R17, 0x1, R3 ;  /* 0x0000000111117824 */ /* 0x000fca00078e0203 */
[----:B------:R-:W-:-:S13]  /*a1d0*/  ISETP.GE.U32.AND.EX P0, PT, R17, UR5, PT, P0 ;  /* 0x0000000511007c0c */ /* 0x000fda000bf06100 */
[----:B------:R-:W-:Y:S05]  /*a1e0*/  @P0 BRA `(.L_x_281) ;  /* 0x0000000400640947 */ /* 0x000fea0003800000 */
[----:B------:R-:W3:Y:S01]  /*a1f0*/  S2R R12, SR_CTAID.X ;  /* 0x00000000000c7919 */ /* 0x000ee20000002500 */
[----:B0-2---:R-:W0:Y:S01]  /*a200*/  LDC.64 R10, c[0x0][0x628] ;  /* 0x00018a00ff0a7b82 */ /* 0x005e220000000a00 */
[----:B------:R-:W-:Y:S01]  /*a210*/  ULDC UR4, c[0x0][0x150] ;  /* 0x0000540000047ab9 */ /* 0x000fe20000000800 */
[----:B------:R-:W-:Y:S01]  /*a220*/  IMAD.MOV.U32 R8, RZ, RZ, R16 ;  /* 0x000000ffff087224 */ /* 0x000fe200078e0010 */
[----:B------:R-:W2:Y:S01]  /*a230*/  S2R R24, SR_CTAID.Y ;  /* 0x0000000000187919 */ /* 0x000ea20000002600 */
[----:B------:R-:W-:-:S04]  /*a240*/  IMAD.MOV.U32 R9, RZ, RZ, R17 ;  /* 0x000000ffff097224 */ /* 0x000fc800078e0011 */
[----:B------:R-:W1:Y:S08]  /*a250*/  LDC R21, c[0x0][0x144] ;  /* 0x00005100ff157b82 */ /* 0x000e700000000800 */
[----:B------:R-:W1:Y:S08]  /*a260*/  LDC R0, c[0x0][0x630] ;  /* 0x00018c00ff007b82 */ /* 0x000e700000000800 */
[----:B------:R-:W1:Y:S01]  /*a270*/  LDC.64 R14, c[0x0][0x620] ;  /* 0x00018800ff0e7b82 */ /* 0x000e620000000a00 */
[----:B0-----:R-:W-:-:S04]  /*a280*/  ISETP.NE.U32.AND P0, PT, R10, RZ, PT ;  /* 0x000000ff0a00720c */ /* 0x001fc80003f05070 */
[----:B------:R-:W-:Y:S02]  /*a290*/  ISETP.NE.AND.EX P0, PT, R11, RZ, PT, P0 ;  /* 0x000000ff0b00720c */ /* 0x000fe40003f05300 */
[----:B---3--:R-:W-:-:S05]  /*a2a0*/  I2FP.F32.U32 R3, R12 ;  /* 0x0000000c00037245 */ /* 0x008fca0000201000 */
[----:B------:R-:W-:-:S04]  /*a2b0*/  FMUL R3, R3, UR4 ;  /* 0x0000000403037c20 */ /* 0x000fc80008400000 */
[----:B------:R0:W3:Y:S02]  /*a2c0*/  F2I.U32.TRUNC.NTZ R20, R3 ;  /* 0x0000000300147305 */ /* 0x0000e4000020f000 */
[----:B--2---:R-:W-:Y:S05]  /*a2d0*/  @!P0 BRA `(.L_x_282) ;  /* 0x0000000000288947 */ /* 0x004fea0003800000 */
[----:B0-----:R-:W0:Y:S02]  /*a2e0*/  LDC R3, c[0x0][0x634] ;  /* 0x00018d00ff037b82 */ /* 0x001e240000000800 */
        /* <DEDUP_REMOVED lines=9> */
.L_x_282:
[----:B------:R-:W2:Y:S01]  /*a380*/  LDC.64 R28, c[0x0][0x640] ;  /* 0x00019000ff1c7b82 */ /* 0x000ea20000000a00 */
[-CC-:B-1----:R-:W-:Y:S01]  /*a390*/  SHF.R.U64 R23, R8, R0.reuse, R9.reuse ;  /* 0x0000000008177219 */ /* 0x182fe20000001209 */
[----:B---3--:R-:W-:Y:S01]  /*a3a0*/  IMAD.MOV R20, RZ, RZ, -R20 ;  /* 0x000000ffff147224 */ /* 0x008fe200078e0a14 */
[----:B------:R-:W-:Y:S01]  /*a3b0*/  SHF.R.U32.HI R0, RZ, R0, R9 ;  /* 0x00000000ff007219 */ /* 0x000fe20000011609 */
[----:B------:R-:W-:Y:S01]  /*a3c0*/  ULDC UR4, c[0x0][0x154] ;  /* 0x0000550000047ab9 */ /* 0x000fe20000000800 */
[----:B0-----:R-:W-:Y:S01]  /*a3d0*/  IADD3 R3, P0, RZ, -R23, RZ ;  /* 0x80000017ff037210 */ /* 0x001fe20007f1e0ff */
[----:B------:R-:W-:Y:S02]  /*a3e0*/  IMAD R21, R21, R20, R12 ;  /* 0x0000001415157224 */ /* 0x000fe400078e020c */
[----:B------:R-:W0:Y:S01]  /*a3f0*/  LDC R6, c[0x0][0x618] ;  /* 0x00018600ff067b82 */ /* 0x000e220000000800 */
[----:B------:R-:W-:Y:S02]  /*a400*/  IMAD.MOV.U32 R7, RZ, RZ, 0x1 ;  /* 0x00000001ff077424 */ /* 0x000fe400078e00ff */
[----:B------:R-:W-:-:S04]  /*a410*/  IMAD.X R5, RZ, RZ, ~R0, P0 ;  /* 0x000000ffff057224 */ /* 0x000fc800000e0e00 */
[-C--:B------:R-:W-:Y:S01]  /*a420*/  IMAD R0, R5, R14.reuse, RZ ;  /* 0x0000000e05007224 */ /* 0x080fe200078e02ff */
[----:B------:R-:W1:Y:S01]  /*a430*/  LDC R8, c[0x0][0x608] ;  /* 0x00018200ff087b82 */ /* 0x000e620000000800 */
[----:B------:R-:W-:-:S04]  /*a440*/  IMAD.WIDE.U32 R4, R3, R14, R16 ;  /* 0x0000000e03047225 */ /* 0x000fc800078e0010 */
[----:B------:R-:W-:Y:S01]  /*a450*/  IMAD R3, R3, R15, R0 ;  /* 0x0000000f03037224 */ /* 0x000fe200078e0200 */
[----:B------:R-:W-:Y:S02]  /*a460*/  I2FP.F32.U32 R0, R24 ;  /* 0x0000001800007245 */ /* 0x000fe40000201000 */
[----:B------:R-:W3:Y:S01]  /*a470*/  LDC R26, c[0x0][0x658] ;  /* 0x00019600ff1a7b82 */ /* 0x000ee20000000800 */
[----:B------:R-:W-:Y:S01]  /*a480*/  IMAD.IADD R3, R5, 0x1, R3 ;  /* 0x0000000105037824 */ /* 0x000fe200078e0203 */
[----:B--2---:R-:W-:Y:S01]  /*a490*/  ISETP.NE.U32.AND P0, PT, R28, RZ, PT ;  /* 0x000000ff1c00720c */ /* 0x004fe20003f05070 */
[----:B------:R-:W-:Y:S01]  /*a4a0*/  FMUL R0, R0, UR4 ;  /* 0x0000000400007c20 */ /* 0x000fe20008400000 */
[----:B------:R-:W-:Y:S02]  /*a4b0*/  IMAD.MOV.U32 R5, RZ, RZ, -0x1 ;  /* 0xffffffffff057424 */ /* 0x000fe400078e00ff */
[----:B------:R-:W-:Y:S01]  /*a4c0*/  ISETP.NE.AND.EX P0, PT, R29, RZ, PT, P0 ;  /* 0x000000ff1d00720c */ /* 0x000fe20003f05300 */
[----:B------:R2:W2:Y:S01]  /*a4d0*/  F2I.U32.TRUNC.NTZ R13, R0 ;  /* 0x00000000000d7305 */ /* 0x0004a2000020f000 */
[----:B------:R-:W2:Y:S01]  /*a4e0*/  LDC R15, c[0x0][0x148] ;  /* 0x00005200ff0f7b82 */ /* 0x000ea20000000800 */
[----:B0-----:R-:W-:-:S02]  /*a4f0*/  SHF.R.U64 R12, R4, R6, R3 ;  /* 0x00000006040c7219 */ /* 0x001fc40000001203 */
[----:B------:R-:W-:-:S05]  /*a500*/  SHF.R.U32.HI R3, RZ, R6, R3 ;  /* 0x00000006ff037219 */ /* 0x000fca0000011603 */
[----:B------:R-:W0:Y:S01]  /*a510*/  LDC R20, c[0x0][0x600] ;  /* 0x00018000ff147b82 */ /* 0x000e220000000800 */
[-CC-:B-1----:R-:W-:Y:S02]  /*a520*/  SHF.R.U64 R10, R12, R8.reuse, R3.reuse ;  /* 0x000000080c0a7219 */ /* 0x182fe40000001203 */
[----:B------:R-:W-:-:S05]  /*a530*/  SHF.R.U32.HI R3, RZ, R8, R3 ;  /* 0x00000008ff037219 */ /* 0x000fca0000011603 */
[----:B------:R-:W1:Y:S01]  /*a540*/  LDC R27, c[0x0][0x648] ;  /* 0x00019200ff1b7b82 */ /* 0x000e620000000800 */
[-C--:B---3--:R-:W-:Y:S02]  /*a550*/  SHF.L.U32 R4, R5, R26.reuse, RZ ;  /* 0x0000001a05047219 */ /* 0x088fe400000006ff */
[--C-:B------:R-:W-:Y:S02]  /*a560*/  SHF.R.U64 R14, R10, R26, R3.reuse ;  /* 0x0000001a0a0e7219 */ /* 0x100fe40000001203 */
[----:B------:R-:W-:Y:S02]  /*a570*/  LOP3.LUT R25, RZ, R4, RZ, 0x33, !PT ;  /* 0x00000004ff197212 */ /* 0x000fe400078e33ff */
[-C--:B------:R-:W-:Y:S01]  /*a580*/  SHF.R.U32.HI R5, RZ, R26.reuse, R3 ;  /* 0x0000001aff057219 */ /* 0x080fe20000011603 */
[----:B------:R-:W3:Y:S01]  /*a590*/  LDC R30, c[0x0][0x638] ;  /* 0x00018e00ff1e7b82 */ /* 0x000ee20000000800 */
[----:B------:R-:W-:Y:S01]  /*a5a0*/  SHF.L.U32 R152, R7, R26, RZ ;  /* 0x0000001a07987219 */ /* 0x000fe200000006ff */
[----:B------:R-:W-:-:S06]  /*a5b0*/  IMAD.MOV.U32 R4, RZ, RZ, R14 ;  /* 0x000000ffff047224 */ /* 0x000fcc00078e000e */
[----:B------:R-:W0:Y:S01]  /*a5c0*/  LDC R31, c[0x0][0x610] ;  /* 0x00018400ff1f7b82 */ /* 0x000e220000000800 */
[----:B------:R-:W-:Y:S05]  /*a5d0*/  @!P0 BRA `(.L_x_283) ;  /* 0x0000000000288947 */ /* 0x000fea0003800000 */
[----:B------:R-:W4:Y:S02]  /*a5e0*/  LDC R3, c[0x0][0x64c] ;  /* 0x00019300ff037b82 */ /* 0x000f240000000800 */
[----:B----4-:R-:W-:-:S05]  /*a5f0*/  IADD3 R3, P0, R14, R3, RZ ;  /* 0x000000030e037210 */ /* 0x010fca0007f1e0ff */
        /* <DEDUP_REMOVED lines=8> */
.L_x_283:
[----:B------:R-:W-:Y:S01]  /*a680*/  ISETP.NE.AND P0, PT, R2, 0x1, PT ;  /* 0x000000010200780c */ /* 0x000fe20003f05270 */
[----:B0-----:R-:W-:Y:S01]  /*a690*/  VIADD R7, R20, 0xffffffff ;  /* 0xffffffff14077836 */ /* 0x001fe20000000000 */
[----:B-12---:R-:W-:Y:S01]  /*a6a0*/  SHF.R.U64 R0, R4, R27, R5 ;  /* 0x0000001b04007219 */ /* 0x006fe20000001205 */
[----:B------:R-:W-:Y:S01]  /*a6b0*/  IMAD.MOV R13, RZ, RZ, -R13 ;  /* 0x000000ffff0d7224 */ /* 0x000fe200078e0a0d */
[----:B------:R-:W-:Y:S01]  /*a6c0*/  LOP3.LUT R5, R10, R25, RZ, 0xc0, !PT ;  /* 0x000000190a057212 */ /* 0x000fe200078ec0ff */
[----:B------:R-:W-:Y:S02]  /*a6d0*/  IMAD.MOV.U32 R4, RZ, RZ, 0x1 ;  /* 0x00000001ff047424 */ /* 0x000fe400078e00ff */
[----:B------:R-:W-:Y:S02]  /*a6e0*/  IMAD.MOV R3, RZ, RZ, -R0 ;  /* 0x000000ffff037224 */ /* 0x000fe400078e0a00 */
[----:B------:R-:W-:Y:S01]  /*a6f0*/  IMAD R152, R152, R0, R5 ;  /* 0x0000000098987224 */ /* 0x000fe200078e0205 */
[----:B------:R-:W-:Y:S01]  /*a700*/  LOP3.LUT R5, R12, R7, RZ, 0xc0, !PT ;  /* 0x000000070c057212 */ /* 0x000fe200078ec0ff */
[----:B---3--:R-:W-:-:S02]  /*a710*/  IMAD R0, R3, R30, R14 ;  /* 0x0000001e03007224 */ /* 0x008fc400078e020e */
[----:B------:R-:W-:Y:S02]  /*a720*/  @P0 IMAD R21, R15, R13, R24 ;  /* 0x0000000d0f150224 */ /* 0x000fe400078e0218 */
[----:B------:R-:W-:Y:S01]  /*a730*/  IMAD R3, R0, R20, R5 ;  /* 0x0000001400037224 */ /* 0x000fe200078e0205 */
[----:B------:R-:W-:Y:S01]  /*a740*/  PRMT R0, R4, 0x7610, R0 ;  /* 0x0000761004007816 */ /* 0x000fe20000000000 */
[----:B------:R-:W-:-:S05]  /*a750*/  IMAD R152, R152, R31, R21 ;  /* 0x0000001f98987224 */ /* 0x000fca00078e0215 */
[----:B------:R-:W-:Y:S02]  /*a760*/  SEL R153, R3, R152, !P0 ;  /* 0x0000009803997207 */ /* 0x000fe40004000000 */
[----:B------:R-:W-:-:S07]  /*a770*/  SEL R152, R152, R3, !P0 ;  /* 0x0000000398987207 */ /* 0x000fce0004000000 */
.L_x_281:
[----:B------:R-:W-:-:S13]  /*a780*/  LOP3.LUT P0, RZ, R0, 0xff, RZ, 0xc0, !PT ;  /* 0x000000ff00ff7812 */ /* 0x000fda000780c0ff */
[----:B------:R-:W-:Y:S05]  /*a790*/  @P0 BRA `(.L_x_284) ;  /* 0xffffff6400e40947 */ /* 0x000fea000383ffff */
[----:B------:R-:W-:Y:S05]  /*a7a0*/  EXIT ;  /* 0x000000000000794d */ /* 0x000fea0003800000 */
.L_x_3:
[----:B0-----:R-:W-:Y:S01]  /*a7b0*/  ULDC.64 UR4, c[0x0][0x650] ;  /* 0x0001940000047ab9 */ /* 0x001fe20000000a00 */
        /* <DEDUP_REMOVED lines=25> */
.L_x_286:
[--C-:B------:R-:W-:Y:S01]  /*a950*/  SHF.R.U64 R12, R10, R14, R11.reuse ;  /* 0x0000000e0a0c7219 */ /* 0x100fe2000000120b */
[----:B------:R-:W0:Y:S01]  /*a960*/  LDC R22, c[0x0][0x618] ;  /* 0x00018600ff167b82 */ /* 0x000e220000000800 */
[----:B------:R-:W-:Y:S01]  /*a970*/  I2FP.F32.U32 R6, R4 ;  /* 0x0000000400067245 */ /* 0x000fe20000201000 */
[----:B------:R-:W-:Y:S01]  /*a980*/  ULDC UR4, c[0x0][0x150] ;  /* 0x0000540000047ab9 */ /* 0x000fe20000000800 */
[----:B------:R-:W-:Y:S02]  /*a990*/  SHF.R.U32.HI R5, RZ, R14, R11 ;  /* 0x0000000eff057219 */ /* 0x000fe4000001160b */
[----:B------:R-:W-:Y:S01]  /*a9a0*/  IADD3 R9, P0, RZ, -R12, RZ ;  /* 0x8000000cff097210 */ /* 0x000fe20007f1e0ff */
[----:B------:R-:W-:Y:S01]  /*a9b0*/  FMUL R11, R6, UR4 ;  /* 0x00000004060b7c20 */ /* 0x000fe20008400000 */
[----:B------:R-:W-:Y:S01]  /*a9c0*/  ULDC UR4, c[0x0][0x154] ;  /* 0x0000550000047ab9 */ /* 0x000fe20000000800 */
[----:B------:R-:W1:Y:S02]  /*a9d0*/  LDC.64 R24, c[0x0][0x640] ;  /* 0x00019000ff187b82 */ /* 0x000e640000000a00 */
[----:B------:R-:W-:-:S02]  /*a9e0*/  IMAD.X R5, RZ, RZ, ~R5, P0 ;  /* 0x000000ffff057224 */ /* 0x000fc400000e0e05 */
[----:B------:R-:W2:Y:S01]  /*a9f0*/  F2I.U32.TRUNC.NTZ R11, R11 ;  /* 0x0000000b000b7305 */ /* 0x000ea2000020f000 */
[----:B------:R-:W-:-:S03]  /*aa00*/  IMAD.WIDE.U32 R6, R9, R20, R16 ;  /* 0x0000001409067225 */ /* 0x000fc600078e0010 */
[----:B------:R-:W3:Y:S01]  /*aa10*/  LDC R13, c[0x0][0x144] ;  /* 0x00005100ff0d7b82 */ /* 0x000ee20000000800 */
[----:B------:R-:W-:-:S04]  /*aa20*/  IMAD R8, R5, R20, RZ ;  /* 0x0000001405087224 */ /* 0x000fc800078e02ff */
[----:B------:R-:W-:Y:S02]  /*aa30*/  IMAD R5, R9, R21, R8 ;  /* 0x0000001509057224 */ /* 0x000fe400078e0208 */
[----:B------:R-:W-:Y:S01]  /*aa40*/  IMAD.MOV.U32 R8, RZ, RZ, -0x1 ;  /* 0xffffffffff087424 */ /* 0x000fe200078e00ff */
[----:B------:R-:W4:Y:S01]  /*aa50*/  LDC R14, c[0x0][0x608] ;  /* 0x00018200ff0e7b82 */ /* 0x000f220000000800 */
[----:B------:R-:W-:Y:S01]  /*aa60*/  IMAD.IADD R5, R7, 0x1, R5 ;  /* 0x0000000107057824 */ /* 0x000fe200078e0205 */
[----:B------:R-:W-:-:S04]  /*aa70*/  I2FP.F32.U32 R7, R3 ;  /* 0x0000000300077245 */ /* 0x000fc80000201000 */
[-C--:B0-----:R-:W-:Y:S01]  /*aa80*/  SHF.R.U64 R10, R6, R22.reuse, R5 ;  /* 0x00000016060a7219 */ /* 0x081fe20000001205 */
[----:B--2---:R-:W-:Y:S01]  /*aa90*/  IMAD.MOV R6, RZ, RZ, -R11 ;  /* 0x000000ffff067224 */ /* 0x004fe200078e0a0b */
[----:B------:R-:W0:Y:S01]  /*aaa0*/  LDC R9, c[0x0][0x658] ;  /* 0x00019600ff097b82 */ /* 0x000e220000000800 */
[----:B-1----:R-:W-:Y:S01]  /*aab0*/  ISETP.NE.U32.AND P0, PT, R24, RZ, PT ;  /* 0x000000ff1800720c */ /* 0x002fe20003f05070 */
[----:B------:R-:W-:Y:S01]  /*aac0*/  FMUL R7, R7, UR4 ;  /* 0x0000000407077c20 */ /* 0x000fe20008400000 */
[----:B------:R-:W-:Y:S02]  /*aad0*/  SHF.R.U32.HI R5, RZ, R22, R5 ;  /* 0x00000016ff057219 */ /* 0x000fe40000011605 */
[----:B------:R-:W-:-:S03]  /*aae0*/  ISETP.NE.AND.EX P0, PT, R25, RZ, PT, P0 ;  /* 0x000000ff1900720c */ /* 0x000fc60003f05300 */
[----:B------:R-:W1:Y:S01]  /*aaf0*/  LDC R20, c[0x0][0x148] ;  /* 0x00005200ff147b82 */ /* 0x000e620000000800 */
[----:B---3--:R-:W-:Y:S02]  /*ab00*/  IMAD R23, R13, R6, R4 ;  /* 0x000000060d177224 */ /* 0x008fe400078e0204 */
[----:B------:R-:W-:-:S05]  /*ab10*/  IMAD.MOV.U32 R6, RZ, RZ, 0x1 ;  /* 0x00000001ff067424 */ /* 0x000fca00078e00ff */
[----:B------:R-:W2:Y:S01]  /*ab20*/  LDC R21, c[0x0][0x600] ;  /* 0x00018000ff157b82 */ /* 0x000ea20000000800 */
[-CC-:B----4-:R-:W-:Y:S02]  /*ab30*/  SHF.R.U64 R13, R10, R14.reuse, R5.reuse ;  /* 0x0000000e0a0d7219 */ /* 0x190fe40000001205 */
[----:B------:R-:W-:Y:S02]  /*ab40*/  SHF.R.U32.HI R4, RZ, R14, R5 ;  /* 0x0000000eff047219 */ /* 0x000fe40000011605 */
[----:B------:R3:W4:Y:S03]  /*ab50*/  F2I.U32.TRUNC.NTZ R14, R7 ;  /* 0x00000007000e7305 */ /* 0x000726000020f000 */
[----:B------:R-:W1:Y:S01]  /*ab60*/  LDC R26, c[0x0][0x648] ;  /* 0x00019200ff1a7b82 */ /* 0x000e620000000800 */
[-C--:B0-----:R-:W-:Y:S02]  /*ab70*/  SHF.R.U64 R15, R13, R9.reuse, R4 ;  /* 0x000000090d0f7219 */ /* 0x081fe40000001204 */
[----:B------:R-:W-:-:S02]  /*ab80*/  SHF.L.U32 R8, R8, R9, RZ ;  /* 0x0000000908087219 */ /* 0x000fc400000006ff */
[-C--:B------:R-:W-:Y:S01]  /*ab90*/  SHF.R.U32.HI R5, RZ, R9.reuse, R4 ;  /* 0x00000009ff057219 */ /* 0x080fe20000011604 */
[----:B------:R-:W-:Y:S01]  /*aba0*/  IMAD.MOV.U32 R4, RZ, RZ, R15 ;  /* 0x000000ffff047224 */ /* 0x000fe200078e000f */
[----:B------:R-:W-:Y:S01]  /*abb0*/  SHF.L.U32 R22, R6, R9, RZ ;  /* 0x0000000906167219 */ /* 0x000fe200000006ff */
[----:B------:R-:W0:Y:S01]  /*abc0*/  LDC R27, c[0x0][0x638] ;  /* 0x00018e00ff1b7b82 */ /* 0x000e220000000800 */
[----:B------:R-:W-:-:S07]  /*abd0*/  LOP3.LUT R28, RZ, R8, RZ, 0x33, !PT ;  /* 0x00000008ff1c7212 */ /* 0x000fce00078e33ff */
        /* <DEDUP_REMOVED lines=12> */
.L_x_287:
[----:B------:R-:W-:Y:S01]  /*aca0*/  ISETP.NE.AND P0, PT, R2, 0x1, PT ;  /* 0x000000010200780c */ /* 0x000fe20003f05270 */
[----:B--2---:R-:W-:Y:S01]  /*acb0*/  VIADD R7, R21, 0xffffffff ;  /* 0xffffffff15077836 */ /* 0x004fe20000000000 */
[----:B-1----:R-:W-:Y:S01]  /*acc0*/  SHF.R.U64 R5, R4, R26, R5 ;  /* 0x0000001a04057219 */ /* 0x002fe20000001205 */
[----:B------:R-:W-:Y:S01]  /*acd0*/  IMAD.MOV R14, RZ, RZ, -R14 ;  /* 0x000000ffff0e7224 */ /* 0x000fe200078e0a0e */
[----:B------:R-:W-:Y:S01]  /*ace0*/  LOP3.LUT R4, R13, R28, RZ, 0xc0, !PT ;  /* 0x0000001c0d047212 */ /* 0x000fe200078ec0ff */
[----:B------:R-:W-:Y:S01]  /*acf0*/  IMAD.MOV.U32 R8, RZ, RZ, R12 ;  /* 0x000000ffff087224 */ /* 0x000fe200078e000c */
[----:B------:R-:W-:Y:S01]  /*ad00*/  LOP3.LUT R10, R10, R7, RZ, 0xc0, !PT ;  /* 0x000000070a0a7212 */ /* 0x000fe200078ec0ff */
[----:B------:R-:W-:Y:S02]  /*ad10*/  IMAD.MOV R6, RZ, RZ, -R5 ;  /* 0x000000ffff067224 */ /* 0x000fe400078e0a05 */
[----:B------:R-:W-:-:S04]  /*ad20*/  IMAD R4, R22, R5, R4 ;  /* 0x0000000516047224 */ /* 0x000fc800078e0204 */
[----:B------:R-:W-:Y:S02]  /*ad30*/  @P0 IMAD R23, R20, R14, R3 ;  /* 0x0000000e14170224 */ /* 0x000fe400078e0203 */
[----:B0-----:R-:W-:Y:S02]  /*ad40*/  IMAD R3, R6, R27, R15 ;  /* 0x0000001b06037224 */ /* 0x001fe400078e020f */
[----:B------:R-:W-:Y:S02]  /*ad50*/  IMAD R7, R4, R29, R23 ;  /* 0x0000001d04077224 */ /* 0x000fe400078e0217 */
[----:B------:R-:W-:Y:S02]  /*ad60*/  IMAD R4, R3, R21, R10 ;  /* 0x0000001503047224 */ /* 0x000fe400078e020a */
[----:B------:R-:W-:-:S03]  /*ad70*/  IMAD.MOV.U32 R6, RZ, RZ, 0x1 ;  /* 0x00000001ff067424 */ /* 0x000fc600078e00ff */
[----:B------:R-:W-:Y:S02]  /*ad80*/  SEL R9, R4, R7, !P0 ;  /* 0x0000000704097207 */ /* 0x000fe40004000000 */
[----:B------:R-:W-:-:S07]  /*ad90*/  SEL R7, R7, R4, !P0 ;  /* 0x0000000407077207 */ /* 0x000fce0004000000 */
.L_x_285:
[----:B------:R-:W-:-:S08]  /*ada0*/  NOP ;  /* 0x0000000000007918 */ /* 0x000fd00000000000 */
[----:B------:R-:W0:-:S00]  /*adb0*/  USETMAXREG.DEALLOC.CTAPOOL 0x28 ;  /* 0x00000028000079c8 */ /* 0x000e0000080e0500 */
[----:B0-----:R-:W-:-:S13]  /*adc0*/  ISETP.NE.AND P0, PT, R0, RZ, PT ;  /* 0x000000ff0000720c */ /* 0x001fda0003f05270 */
[----:B------:R-:W-:Y:S05]  /*add0*/  @P0 EXIT ;  /* 0x000000000000094d */ /* 0x000fea0003800000 */
[----:B------:R-:W-:Y:S01]  /*ade0*/  LOP3.LUT P0, RZ, R6, 0xff, RZ, 0xc0, !PT ;  /* 0x000000ff06ff7812 */ /* 0x000fe2000780c0ff */
[----:B------:R-:W-:Y:S02]  /*adf0*/  IMAD.MOV.U32 R3, RZ, RZ, 0x1 ;  /* 0x00000001ff037424 */ /* 0x000fe400078e00ff */
[----:B------:R-:W-:-:S10]  /*ae00*/  IMAD.MOV.U32 R0, RZ, RZ, RZ ;  /* 0x000000ffff007224 */ /* 0x000fd400078e00ff */
[----:B------:R-:W-:Y:S05]  /*ae10*/  @!P0 BRA `(.L_x_288) ;  /* 0x0000000c00348947 */ /* 0x000fea0003800000 */
[----:B------:R-:W0:Y:S01]  /*ae20*/  LDC R0, c[0x0][0x28c] ;  /* 0x0000a300ff007b82 */ /* 0x000e220000000800 */
[----:B------:R-:W-:Y:S01]  /*ae30*/  ULDC UR5, c[0x0][0x600] ;  /* 0x0001800000057ab9 */ /* 0x000fe20000000800 */
[----:B------:R-:W-:Y:S01]  /*ae40*/  ULDC UR4, c[0x0][0xc] ;  /* 0x0000030000047ab9 */ /* 0x000fe20000000800 */
[----:B------:R-:W-:Y:S01]  /*ae50*/  UIADD3 UR16, UR5, -0x1, URZ ;  /* 0xffffffff05107890 */ /* 0x000fe2000fffe03f */
[C---:B------:R-:W-:Y:S01]  /*ae60*/  LOP3.LUT P2, RZ, R18.reuse, 0x7f, RZ, 0xc0, !PT ;  /* 0x0000007f12ff7812 */ /* 0x040fe2000784c0ff */
[----:B------:R-:W-:Y:S01]  /*ae70*/  ULDC UR6, c[0x0][0x658] ;  /* 0x0001960000067ab9 */ /* 0x000fe20000000800 */
[----:B------:R-:W-:Y:S01]  /*ae80*/  ULDC UR5, c[0x0][0x10] ;  /* 0x0000040000057ab9 */ /* 0x000fe20000000800 */
[----:B------:R-:W-:Y:S01]  /*ae90*/  UMOV UR7, 0xffffffff ;  /* 0xffffffff00077882 */ /* 0x000fe20000000000 */
[----:B------:R-:W-:Y:S01]  /*aea0*/  UMOV UR8, 0x1 ;  /* 0x0000000100087882 */ /* 0x000fe20000000000 */
[----:B------:R-:W-:Y:S01]  /*aeb0*/  UIMAD.WIDE.U32 UR4, UR4, UR5, URZ ;  /* 0x00000005040472a5 */ /* 0x000fe2000f8e003f */
[----:B------:R-:W-:Y:S01]  /*aec0*/  LOP3.LUT P0, RZ, R18, 0x1f, RZ, 0xc0, !PT ;  /* 0x0000001f12ff7812 */ /* 0x000fe2000780c0ff */
[----:B------:R-:W-:Y:S01]  /*aed0*/  USHF.L.U32 UR7, UR7, UR6, URZ ;  /* 0x0000000607077299 */ /* 0x000fe2000800063f */
[----:B------:R-:W-:Y:S01]  /*aee0*/  BSSY B0, `(.L_x_288) ;  /* 0x00000c0000007945 */ /* 0x000fe20003800000 */
[----:B------:R-:W-:Y:S01]  /*aef0*/  USHF.L.U32 UR18, UR8, UR6, URZ ;  /* 0x0000000608127299 */ /* 0x000fe2000800063f */
[----:B------:R-:W-:Y:S01]  /*af00*/  IMAD.MOV.U32 R11, RZ, RZ, 0x1 ;  /* 0x00000001ff0b7424 */ /* 0x000fe200078e00ff */
[----:B------:R-:W-:Y:S01]  /*af10*/  LOP3.LUT R18, R19, 0x2, RZ, 0xfc, !PT ;  /* 0x0000000213127812 */ /* 0x000fe200078efcff */
[----:B------:R-:W-:Y:S01]  /*af20*/  ULDC UR6, c[0x0][0x14] ;  /* 0x0000050000067ab9 */ /* 0x000fe20000000800 */
[----:B------:R-:W-:Y:S01]  /*af30*/  PLOP3.LUT P0, PT, P0, P2, PT, 0x8a, 0x0 ;  /* 0x000000000000781c */ /* 0x000fe20000705172 */
[----:B------:R-:W-:-:S02]  /*af40*/  UIMAD.WIDE.U32 UR20, UR4, UR6, URZ ;  /* 0x00000006041472a5 */ /* 0x000fc4000f8e003f */
[----:B------:R-:W-:Y:S02]  /*af50*/  UIMAD UR13, UR5, UR6, URZ ;  /* 0x00000006050d72a4 */ /* 0x000fe4000f8e023f */
[----:B------:R-:W-:Y:S01]  /*af60*/  ULOP3.LUT UR17, URZ, UR7, URZ, 0x33, !UPT ;  /* 0x000000073f117292 */ /* 0x000fe2000f8e333f */
[----:B0-----:R-:W-:Y:S01]  /*af70*/  VIADD R0, R0, 0x1f ;  /* 0x0000001f00007836 */ /* 0x001fe20000000000 */
[----:B------:R-:W-:Y:S01]  /*af80*/  UIADD3 UR13, UR21, UR13, URZ ;  /* 0x0000000d150d7290 */ /* 0x000fe2000fffe03f */
[----:B------:R-:W-:-:S03]  /*af90*/  ULDC.64 UR22, c[0x0][0x198] ;  /* 0x0000660000167ab9 */ /* 0x000fc60000000a00 */
[----:B------:R-:W-:-:S04]  /*afa0*/  SHF.R.S32.HI R3, RZ, 0x1f, R0 ;  /* 0x0000001fff037819 */ /* 0x000fc80000011400 */
[----:B------:R-:W-:Y:S01]  /*afb0*/  LEA.HI R3, R3, R0, RZ, 0x5 ;  /* 0x0000000003037211 */ /* 0x000fe200078f28ff */
[----:B------:R-:W-:-:S03]  /*afc0*/  IMAD.MOV.U32 R0, RZ, RZ, RZ ;  /* 0x000000ffff007224 */ /* 0x000fc600078e00ff */
[----:B------:R-:W-:Y:S01]  /*afd0*/  SHF.R.S32.HI R13, RZ, 0x5, R3 ;  /* 0x00000005ff0d7819 */ /* 0x000fe20000011403 */
[----:B------:R-:W-:-:S04]  /*afe0*/  IMAD.MOV.U32 R3, RZ, RZ, 0x1 ;  /* 0x00000001ff037424 */ /* 0x000fc800078e00ff */
[----:B------:R-:W-:-:S07]  /*aff0*/  VIADD R10, R13, 0x1 ;  /* 0x000000010d0a7836 */ /* 0x000fce0000000000 */
.L_x_300:
[----:B------:R-:W-:-:S03]  /*b000*/  UMOV UR4, 0xffffffff ;  /* 0xffffffff00047882 */ /* 0x000fc60000000000 */
[----:B------:R-:W-:Y:S05]  /*b010*/  BRA.DIV UR4, `(.L_x_289) ;  /* 0x0000000e04a07947 */ /* 0x000fea000b800000 */
[----:B------:R-:W-:-:S13]  /*b020*/  ELECT P6, URZ, PT ;  /* 0x00000000003f782f */ /* 0x000fda00038c0000 */
.L_x_311:
[----:B------:R-:W0:Y:S01]  /*b030*/  LDC R4, c[0x0][0x28c] ;  /* 0x0000a300ff047b82 */ /* 0x000e220000000800 */
[----:B------:R-:W-:Y:S01]  /*b040*/  BSSY B1, `(.L_x_290) ;  /* 0x0000037000017945 */ /* 0x000fe20003800000 */
[----:B0-----:R-:W-:-:S13]  /*b050*/  ISETP.LT.OR P6, PT, R4, 0x1, !P6 ;  /* 0x000000010400780c */ /* 0x001fda00077c1670 */
[----:B------:R-:W-:Y:S05]  /*b060*/  @P6 BRA `(.L_x_291) ;  /* 0x0000000000d06947 */ /* 0x000fea0003800000 */
[----:B------:R-:W-:Y:S02]  /*b070*/  IMAD.SHL.U32 R14, R9, 0x80, RZ ;  /* 0x00000080090e7824 */ /* 0x000fe400078e00ff */
[----:B------:R-:W-:Y:S02]  /*b080*/  IMAD.SHL.U32 R15, R7, 0x100, RZ ;  /* 0x00000100070f7824 */ /* 0x000fe400078e00ff */
[----:B------:R-:W-:Y:S02]  /*b090*/  IMAD.MOV.U32 R20, RZ, RZ, RZ ;  /* 0x000000ffff147224 */ /* 0x000fe400078e00ff */
[----:B------:R-:W-:Y:S02]  /*b0a0*/  IMAD.MOV.U32 R4, RZ, RZ, R10 ;  /* 0x000000ffff047224 */ /* 0x000fe400078e000a */
[----:B------:R-:W-:Y:S02]  /*b0b0*/  IMAD.MOV.U32 R5, RZ, RZ, R3 ;  /* 0x000000ffff057224 */ /* 0x000fe400078e0003 */
[----:B------:R-:W-:-:S07]  /*b0c0*/  IMAD.MOV.U32 R6, RZ, RZ, R0 ;  /* 0x000000ffff067224 */ /* 0x000fce00078e0000 */
.L_x_295:
[----:B------:R-:W0:Y:S01]  /*b0d0*/  S2R R12, SR_CgaCtaId ;  /* 0x00000000000c7919 */ /* 0x000e220000008800 */
[----:B------:R-:W-:Y:S01]  /*b0e0*/  MOV R7, 0x400 ;  /* 0x0000040000077802 */ /* 0x000fe20000000f00 */
[----:B------:R-:W1:Y:S03]  /*b0f0*/  @!P2 LDC R9, c[0x0][0x500] ;  /* 0x00014000ff09ab82 */ /* 0x000e660000000800 */
[----:B0-----:R-:W-:Y:S02]  /*b100*/  LEA R21, R12, R7, 0x18 ;  /* 0x000000070c157211 */ /* 0x001fe400078ec0ff */
[----:B------:R-:W-:-:S03]  /*b110*/  SHF.L.U32 R7, R5, 0x1f, RZ ;  /* 0x0000001f05077819 */ /* 0x000fc600000006ff */
[----:B------:R-:W-:-:S04]  /*b120*/  IMAD R12, R6, 0x8, R21 ;  /* 0x00000008060c7824 */ /* 0x000fc800078e0215 */
[----:B------:R-:W0:Y:S02]  /*b130*/  SYNCS.PHASECHK.TRANS64.TRYWAIT P1, [R12+URZ+0x20], R7 ;  /* 0x000020070c0075a7 */ /* 0x000e24000802017f */
[----:B01----:R-:W-:Y:S05]  /*b140*/  @!P1 BRA `(.L_x_292) ;  /* 0x0000000c00749947 */ /* 0x003fea0003800000 */
.L_x_312:
[----:B0-----:R-:W-:Y:S01]  /*b150*/  PRMT R7, R18, 0x9910, RZ ;  /* 0x0000991012077816 */ /* 0x001fe200000000ff */
[----:B------:R0:W-:Y:S03]  /*b160*/  @!P2 SYNCS.ARRIVE.TRANS64 RZ, [R12+URZ], R9 ;  /* 0x000000090cffa9a7 */ /* 0x0001e6000800003f */
[----:B------:R-:W-:-:S13]  /*b170*/  ISETP.NE.AND P1, PT, R7, 0x2, PT ;  /* 0x000000020700780c */ /* 0x000fda0003f25270 */
[----:B0-----:R-:W-:Y:S05]  /*b180*/  @P1 BRA `(.L_x_293) ;  /* 0x0000000000041947 */ /* 0x001fea0003800000 */
[----:B------:R-:W-:Y:S01]  /*b190*/  BPT.TRAP 0x1 ;  /* 0x000000040000795c */ /* 0x000fe20000300000 */
.L_x_293:
[----:B------:R-:W-:Y:S05]  /*b1a0*/  @P0 BRA `(.L_x_294) ;  /* 0x0000000000040947 */ /* 0x000fea0003800000 */
[----:B------:R-:W-:Y:S01]  /*b1b0*/  BPT.TRAP 0x1 ;  /* 0x000000040000795c */ /* 0x000fe20000300000 */
.L_x_294:
[--C-:B------:R-:W-:Y:S01]  /*b1c0*/  IMAD R7, R6, 0x8000, R21.reuse ;  /* 0x0000800006077824 */ /* 0x100fe200078e0215 */
[----:B------:R-:W-:Y:S01]  /*b1d0*/  R2UR UR9, R12 ;  /* 0x000000000c0972ca */ /* 0x000fe200000e0000 */
[----:B------:R-:W-:Y:S01]  /*b1e0*/  IMAD R21, R6, 0x4000, R21 ;  /* 0x0000400006157824 */ /* 0x000fe200078e0215 */
[----:B------:R-:W-:Y:S01]  /*b1f0*/  UIADD3 UR4, UP0, UR22, 0xf0, URZ ;  /* 0x000000f016047890 */ /* 0x000fe2000ff1e03f */
[----:B------:R-:W-:Y:S01]  /*b200*/  VIADD R4, R4, 0xffffffff ;  /* 0xffffffff04047836 */ /* 0x000fe20000000000 */
[----:B------:R-:W-:Y:S01]  /*b210*/  R2UR UR5, R7 ;  /* 0x00000000070572ca */ /* 0x000fe200000e0000 */
[----:B------:R-:W-:Y:S01]  /*b220*/  UIADD3 UR24, UP1, UR22, 0x1f0, URZ ;  /* 0x000001f016187890 */ /* 0x000fe2000ff3e03f */
[----:B------:R-:W-:Y:S01]  /*b230*/  R2UR UR8, R21 ;  /* 0x00000000150872ca */ /* 0x000fe200000e0000 */
[----:B------:R-:W-:Y:S01]  /*b240*/  VIADD R6, R6, 0x1 ;  /* 0x0000000106067836 */ /* 0x000fe20000000000 */
[----:B------:R-:W-:Y:S01]  /*b250*/  R2UR UR11, R15 ;  /* 0x000000000f0b72ca */ /* 0x000fe200000e0000 */
[----:B------:R-:W-:Y:S01]  /*b260*/  UIADD3.X UR25, URZ, UR23, URZ, UP1, !UPT ;  /* 0x000000173f197290 */ /* 0x000fe20008ffe43f */
[----:B------:R-:W-:Y:S01]  /*b270*/  R2UR UR10, R20 ;  /* 0x00000000140a72ca */ /* 0x000fe200000e0000 */
[----:B------:R-:W-:Y:S01]  /*b280*/  UMOV UR6, 0x0 ;  /* 0x0000000000067882 */ /* 0x000fe20000000000 */
[----:B------:R-:W-:Y:S01]  /*b290*/  R2UR UR12, R8 ;  /* 0x00000000080c72ca */ /* 0x000fe200000e0000 */
[----:B------:R-:W-:Y:S01]  /*b2a0*/  UMOV UR7, 0x10000000 ;  /* 0x1000000000077882 */ /* 0x000fe20000000000 */
[----:B------:R-:W-:Y:S01]  /*b2b0*/  R2UR UR19, R14 ;  /* 0x000000000e1372ca */ /* 0x000fe200000e0000 */
[----:B------:R-:W-:Y:S01]  /*b2c0*/  VIADD R20, R20, 0x20 ;  /* 0x0000002014147836 */ /* 0x000fe20000000000 */
[----:B------:R-:W-:Y:S01]  /*b2d0*/  ISETP.GT.AND P3, PT, R4, 0x1, PT ;  /* 0x000000010400780c */ /* 0x000fe20003f64270 */
[----:B------:R-:W-:Y:S01]  /*b2e0*/  UIADD3 UR14, UR5, 0x100, URZ ;  /* 0x00000100050e7890 */ /* 0x000fe2000fffe03f */
[----:B------:R-:W-:Y:S01]  /*b2f0*/  ISETP.NE.AND P1, PT, R6, 0x4, PT ;  /* 0x000000040600780c */ /* 0x000fe20003f25270 */
[----:B------:R-:W-:-:S02]  /*b300*/  UIADD3.X UR5, URZ, UR23, URZ, UP0, !UPT ;  /* 0x000000173f057290 */ /* 0x000fc400087fe43f */
[----:B------:R-:W-:Y:S01]  /*b310*/  UIADD3 UR15, UR8, 0x20100, URZ ;  /* 0x00020100080f7890 */ /* 0x000fe2000fffe03f */
[----:B------:R-:W-:Y:S02]  /*b320*/  SEL R12, RZ, 0x1, P1 ;  /* 0x00000001ff0c7807 */ /* 0x000fe40000800000 */
[----:B------:R-:W-:Y:S01]  /*b330*/  UMOV UR8, UR14 ;  /* 0x0000000e00087c82 */ /* 0x000fe20008000000 */
[----:B------:R-:W-:Y:S02]  /*b340*/  SEL R6, R6, RZ, P1 ;  /* 0x000000ff06067207 */ /* 0x000fe40000800000 */
[----:B------:R-:W-:Y:S01]  /*b350*/  LOP3.LUT R5, R5, R12, RZ, 0x3c, !PT ;  /* 0x0000000c05057212 */ /* 0x000fe200078e3cff */
[----:B------:R0:W-:Y:S02]  /*b360*/  UTMALDG.3D [UR8], [UR4], desc[UR6] ;  /* 0x00000608040075b4 */ /* 0x0001e40008011000 */
[----:B0-----:R-:W-:Y:S01]  /*b370*/  UMOV UR8, UR15 ;  /* 0x0000000f00087c82 */ /* 0x001fe20008000000 */
[----:B------:R-:W-:-:S02]  /*b380*/  UMOV UR11, UR19 ;  /* 0x00000013000b7c82 */ /* 0x000fc40008000000 */
[----:B------:R0:W-:Y:S02]  /*b390*/  UTMALDG.3D [UR8], [UR24], desc[UR6] ;  /* 0x00000608180075b4 */ /* 0x0001e40008011000 */
[----:B0-----:R-:W-:Y:S05]  /*b3a0*/  @P3 BRA `(.L_x_295) ;  /* 0xfffffffc00483947 */ /* 0x001fea000383ffff */
.L_x_291:
[----:B------:R-:W-:Y:S05]  /*b3b0*/  BSYNC B1 ;  /* 0x0000000000017941 */ /* 0x000fea0003800000 */
.L_x_290:
[----:B------:R-:W-:Y:S01]  /*b3c0*/  LOP3.LUT P3, RZ, R11, 0xff, RZ, 0xc0, !PT ;  /* 0x000000ff0bff7812 */ /* 0x000fe2000786c0ff */
[----:B------:R-:W-:Y:S01]  /*b3d0*/  IMAD.IADD R0, R13, 0x1, R0 ;  /* 0x000000010d007824 */ /* 0x000fe200078e0200 */
[----:B------:R-:W-:Y:S01]  /*b3e0*/  IADD3 R16, P4, R16, UR20, RZ ;  /* 0x0000001410107c10 */ /* 0x000fe2000ff9e0ff */
[----:B------:R-:W-:Y:S01]  /*b3f0*/  ULDC.64 UR4, c[0x0][0x650] ;  /* 0x0001940000047ab9 */ /* 0x000fe20000000a00 */
[----:B------:R-:W-:Y:S01]  /*b400*/  BSSY B1, `(.L_x_296) ;  /* 0x000006b000017945 */ /* 0x000fe20003800000 */
[----:B------:R-:W-:Y:S01]  /*b410*/  IMAD.MOV.U32 R7, RZ, RZ, -0x1 ;  /* 0xffffffffff077424 */ /* 0x000fe200078e00ff */
[----:B------:R-:W-:Y:S01]  /*b420*/  SHF.R.U32.HI R4, RZ, 0x2, R0 ;  /* 0x00000002ff047819 */ /* 0x000fe20000011600 */
[----:B------:R-:W-:Y:S01]  /*b430*/  IMAD.MOV.U32 R9, RZ, RZ, -0x1 ;  /* 0xffffffffff097424 */ /* 0x000fe200078e00ff */
[----:B------:R-:W-:Y:S01]  /*b440*/  ISETP.GT.U32.AND P1, PT, R0, 0x3, PT ;  /* 0x000000030000780c */ /* 0x000fe20003f24070 */
[----:B------:R-:W-:Y:S01]  /*b450*/  IMAD.MOV.U32 R8, RZ, RZ, -0x1 ;  /* 0xffffffffff087424 */ /* 0x000fe200078e00ff */
[----:B------:R-:W-:-:S02]  /*b460*/  LOP3.LUT R4, R4, 0x1, RZ, 0xc0, !PT ;  /* 0x0000000104047812 */ /* 0x000fc400078ec0ff */
[----:B------:R-:W-:Y:S01]  /*b470*/  ISETP.LT.U32.AND P1, PT, R13, 0x4, P1 ;  /* 0x000000040d00780c */ /* 0x000fe20000f21070 */
[----:B------:R-:W0:Y:S01]  /*b480*/  @P3 S2R R6, SR_CgaCtaId ;  /* 0x0000000000063919 */ /* 0x000e220000008800 */
[----:B------:R-:W-:Y:S02]  /*b490*/  @P3 MOV R5, 0x400 ;  /* 0x0000040000053802 */ /* 0x000fe40000000f00 */
[----:B------:R-:W-:Y:S02]  /*b4a0*/  IADD3.X R17, R17, UR13, RZ, P4, !PT ;  /* 0x0000000d11117c10 */ /* 0x000fe4000a7fe4ff */
[----:B------:R-:W-:Y:S02]  /*b4b0*/  ISETP.GE.U32.AND P4, PT, R16, UR4, PT ;  /* 0x0000000410007c0c */ /* 0x000fe4000bf86070 */
[----:B------:R-:W-:Y:S02]  /*b4c0*/  LOP3.LUT R0, R0, 0x3, RZ, 0xc0, !PT ;  /* 0x0000000300007812 */ /* 0x000fe400078ec0ff */
[----:B------:R-:W-:-:S02]  /*b4d0*/  PRMT R11, RZ, 0x7610, R11 ;  /* 0x00007610ff0b7816 */ /* 0x000fc4000000000b */
[----:B0-----:R-:W-:-:S04]  /*b4e0*/  @P3 LEA R5, R6, R5, 0x18 ;  /* 0x0000000506053211 */ /* 0x001fc800078ec0ff */
[----:B------:R0:W-:Y:S01]  /*b4f0*/  @P3 SYNCS.ARRIVE.TRANS64.A1T0 RZ, [R5+URZ+0x58], RZ ;  /* 0x000058ff05ff39a7 */ /* 0x0001e2000810003f */
[----:B------:R-:W-:Y:S02]  /*b500*/  ISETP.NE.U32.AND P3, PT, R4, 0x1, PT ;  /* 0x000000010400780c */ /* 0x000fe40003f65070 */
[----:B------:R-:W-:Y:S02]  /*b510*/  SEL R4, RZ, 0x1, !P1 ;  /* 0x00000001ff047807 */ /* 0x000fe40004800000 */
[----:B------:R-:W-:Y:S02]  /*b520*/  ISETP.GE.U32.AND.EX P1, PT, R17, UR5, PT, P4 ;  /* 0x0000000511007c0c */ /* 0x000fe4000bf26140 */
[----:B------:R-:W-:-:S04]  /*b530*/  ISETP.GT.U32.AND P3, PT, R13, 0x3, !P3 ;  /* 0x000000030d00780c */ /* 0x000fc80005f64070 */
[----:B0-----:R-:W-:-:S04]  /*b540*/  SEL R5, RZ, 0x1, !P3 ;  /* 0x00000001ff057807 */ /* 0x001fc80005800000 */
[--C-:B------:R-:W-:Y:S02]  /*b550*/  LOP3.LUT R3, R5, R3, R4.reuse, 0x96, !PT ;  /* 0x0000000305037212 */ /* 0x100fe400078e9604 */
[----:B------:R-:W-:Y:S01]  /*b560*/  PRMT R4, RZ, 0x7610, R4 ;  /* 0x00007610ff047816 */ /* 0x000fe20000000004 */
[----:B------:R-:W-:Y:S06]  /*b570*/  @P1 BRA `(.L_x_297) ;  /* 0x00000004004c1947 */ /* 0x000fec0003800000 */
[----:B------:R-:W-:Y:S01]  /*b580*/  ULDC.64 UR4, c[0x0][0x628] ;  /* 0x00018a0000047ab9 */ /* 0x000fe20000000a00 */
[----:B------:R-:W0:Y:S01]  /*b590*/  S2R R14, SR_CTAID.X ;  /* 0x00000000000e7919 */ /* 0x000e220000002500 */
[----:B------:R-:W-:Y:S01]  /*b5a0*/  ISETP.NE.U32.AND P1, PT, RZ, UR4, PT ;  /* 0x00000004ff007c0c */ /* 0x000fe2000bf25070 */
[----:B------:R-:W-:Y:S01]  /*b5b0*/  ULDC UR7, c[0x0][0x630] ;  /* 0x00018c0000077ab9 */ /* 0x000fe20000000800 */
[----:B------:R-:W-:Y:S01]  /*b5c0*/  IMAD.MOV.U32 R4, RZ, RZ, R16 ;  /* 0x000000ffff047224 */ /* 0x000fe200078e0010 */
[----:B------:R-:W1:Y:S01]  /*b5d0*/  S2R R12, SR_CTAID.Y ;  /* 0x00000000000c7919 */ /* 0x000e620000002600 */
[----:B------:R-:W-:Y:S01]  /*b5e0*/  ISETP.NE.AND.EX P1, PT, RZ, UR5, PT, P1 ;  /* 0x00000005ff007c0c */ /* 0x000fe2000bf25310 */
[----:B------:R-:W-:-:S12]  /*b5f0*/  IMAD.MOV.U32 R5, RZ, RZ, R17 ;  /* 0x000000ffff057224 */ /* 0x000fd800078e0011 */
[----:B------:R-:W-:Y:S05]  /*b600*/  @!P1 BRA `(.L_x_298) ;  /* 0x0000000000289947 */ /* 0x000fea0003800000 */
[----:B------:R-:W-:Y:S02]  /*b610*/  ULDC UR6, c[0x0][0x634] ;  /* 0x00018d0000067ab9 */ /* 0x000fe40000000800 */
[----:B------:R-:W-:-:S05]  /*b620*/  IADD3 R9, P1, R16, UR6, RZ ;  /* 0x0000000610097c10 */ /* 0x000fca000ff3e0ff */
[----:B------:R-:W-:-:S04]  /*b630*/  IMAD.X R15, RZ, RZ, R17, P1 ;  /* 0x000000ffff0f7224 */ /* 0x000fc800008e0611 */
[----:B------:R-:W-:-:S04]  /*b640*/  IMAD.WIDE.U32 R6, R15, UR4, RZ ;  /* 0x000000040f067c25 */ /* 0x000fc8000f8e00ff */
[----:B------:R-:W-:-:S04]  /*b650*/  IMAD.WIDE.U32 R6, P1, R9, UR5, R6 ;  /* 0x0000000509067c25 */ /* 0x000fc8000f820006 */
[----:B------:R-:W-:-:S04]  /*b660*/  IMAD.WIDE.U32 R8, R9, UR4, RZ ;  /* 0x0000000409087c25 */ /* 0x000fc8000f8e00ff */
[----:B------:R-:W-:Y:S01]  /*b670*/  IMAD.X R5, RZ, RZ, RZ, P1 ;  /* 0x000000ffff057224 */ /* 0x000fe200008e06ff */
[----:B------:R-:W-:Y:S01]  /*b680*/  IADD3 RZ, P1, R9, R6, RZ ;  /* 0x0000000609ff7210 */ /* 0x000fe20007f3e0ff */
[----:B------:R-:W-:-:S04]  /*b690*/  IMAD.MOV.U32 R4, RZ, RZ, R7 ;  /* 0x000000ffff047224 */ /* 0x000fc800078e0007 */
[----:B------:R-:W-:-:S08]  /*b6a0*/  IMAD.WIDE.U32.X R4, R15, UR5, R4, P1 ;  /* 0x000000050f047c25 */ /* 0x000fd000088e0404 */
.L_x_298:
[--C-:B------:R-:W-:Y:S01]  /*b6b0*/  SHF.R.U64 R8, R4, UR7, R5.reuse ;  /* 0x0000000704087c19 */ /* 0x100fe20008001205 */
[----:B------:R-:W-:Y:S01]  /*b6c0*/  ULDC.64 UR4, c[0x0][0x620] ;  /* 0x0001880000047ab9 */ /* 0x000fe20000000a00 */
[----:B------:R-:W-:Y:S01]  /*b6d0*/  SHF.R.U32.HI R4, RZ, UR7, R5 ;  /* 0x00000007ff047c19 */ /* 0x000fe20008011605 */
[----:B------:R-:W2:Y:S01]  /*b6e0*/  LDC R25, c[0x0][0x144] ;  /* 0x00005100ff197b82 */ /* 0x000ea20000000800 */
[----:B------:R-:W-:Y:S01]  /*b6f0*/  IADD3 R7, P1, RZ, -R8, RZ ;  /* 0x80000008ff077210 */ /* 0x000fe20007f3e0ff */
[----:B------:R-:W-:Y:S01]  /*b700*/  ULDC.64 UR8, c[0x0][0x640] ;  /* 0x0001900000087ab9 */ /* 0x000fe20000000a00 */
[----:B0-----:R-:W-:Y:S01]  /*b710*/  I2FP.F32.U32 R9, R14 ;  /* 0x0000000e00097245 */ /* 0x001fe20000201000 */
[----:B------:R-:W-:Y:S02]  /*b720*/  ULDC UR6, c[0x0][0x608] ;  /* 0x0001820000067ab9 */ /* 0x000fe40000000800 */
[----:B------:R-:W-:Y:S01]  /*b730*/  IMAD.X R4, RZ, RZ, ~R4, P1 ;  /* 0x000000ffff047224 */ /* 0x000fe200008e0e04 */
[----:B------:R-:W-:Y:S01]  /*b740*/  ISETP.NE.U32.AND P1, PT, RZ, UR8, PT ;  /* 0x00000008ff007c0c */ /* 0x000fe2000bf25070 */
[----:B------:R-:W0:Y:S02]  /*b750*/  LDC R21, c[0x0][0x148] ;  /* 0x00005200ff157b82 */ /* 0x000e240000000800 */
[----:B------:R-:W-:Y:S01]  /*b760*/  IMAD R6, R4, UR4, RZ ;  /* 0x0000000404067c24 */ /* 0x000fe2000f8e02ff */
[----:B------:R-:W-:Y:S01]  /*b770*/  ISETP.NE.AND.EX P1, PT, RZ, UR9, PT, P1 ;  /* 0x00000009ff007c0c */ /* 0x000fe2000bf25310 */
[----:B------:R-:W-:Y:S01]  /*b780*/  IMAD.WIDE.U32 R4, R7, UR4, R16 ;  /* 0x0000000407047c25 */ /* 0x000fe2000f8e0010 */
[----:B------:R-:W-:-:S03]  /*b790*/  ULDC UR4, c[0x0][0x150] ;  /* 0x0000540000047ab9 */ /* 0x000fc60000000800 */
[----:B------:R-:W-:Y:S02]  /*b7a0*/  IMAD R7, R7, UR5, R6 ;  /* 0x0000000507077c24 */ /* 0x000fe4000f8e0206 */
[----:B------:R-:W-:Y:S01]  /*b7b0*/  FMUL R6, R9, UR4 ;  /* 0x0000000409067c20 */ /* 0x000fe20008400000 */
[----:B------:R-:W-:Y:S01]  /*b7c0*/  ULDC UR4, c[0x0][0x618] ;  /* 0x0001860000047ab9 */ /* 0x000fe20000000800 */
[----:B------:R-:W-:Y:S01]  /*b7d0*/  ULDC UR5, c[0x0][0x154] ;  /* 0x0000550000057ab9 */ /* 0x000fe20000000800 */
[----:B------:R-:W-:-:S03]  /*b7e0*/  IMAD.IADD R5, R5, 0x1, R7 ;  /* 0x0000000105057824 */ /* 0x000fc600078e0207 */
[----:B------:R-:W3:Y:S02]  /*b7f0*/  F2I.U32.TRUNC.NTZ R6, R6 ;  /* 0x0000000600067305 */ /* 0x000ee4000020f000 */
[----:B------:R-:W-:Y:S02]  /*b800*/  SHF.R.U64 R9, R4, UR4, R5 ;  /* 0x0000000404097c19 */ /* 0x000fe40008001205 */
[----:B-1----:R-:W-:-:S05]  /*b810*/  I2FP.F32.U32 R4, R12 ;  /* 0x0000000c00047245 */ /* 0x002fca0000201000 */
[----:B------:R-:W-:Y:S01]  /*b820*/  FMUL R22, R4, UR5 ;  /* 0x0000000504167c20 */ /* 0x000fe20008400000 */
[----:B------:R-:W-:Y:S01]  /*b830*/  SHF.R.U32.HI R4, RZ, UR4, R5 ;  /* 0x00000004ff047c19 */ /* 0x000fe20008011605 */
[----:B------:R-:W-:-:S03]  /*b840*/  ULDC UR4, c[0x0][0x658] ;  /* 0x0001960000047ab9 */ /* 0x000fc60000000800 */
[--C-:B------:R-:W-:Y:S01]  /*b850*/  SHF.R.U64 R20, R9, UR6, R4.reuse ;  /* 0x0000000609147c19 */ /* 0x100fe20008001204 */
[----:B------:R-:W1:Y:S01]  /*b860*/  F2I.U32.TRUNC.NTZ R22, R22 ;  /* 0x0000001600167305 */ /* 0x000e62000020f000 */
[----:B------:R-:W-:Y:S01]  /*b870*/  SHF.R.U32.HI R5, RZ, UR6, R4 ;  /* 0x00000006ff057c19 */ /* 0x000fe20008011604 */
[----:B---3--:R-:W-:-:S03]  /*b880*/  IMAD.MOV R6, RZ, RZ, -R6 ;  /* 0x000000ffff067224 */ /* 0x008fc600078e0a06 */
[--C-:B------:R-:W-:Y:S01]  /*b890*/  SHF.R.U64 R15, R20, UR4, R5.reuse ;  /* 0x00000004140f7c19 */ /* 0x100fe20008001205 */
[----:B--2---:R-:W-:Y:S01]  /*b8a0*/  IMAD R14, R25, R6, R14 ;  /* 0x00000006190e7224 */ /* 0x004fe200078e020e */
[----:B------:R-:W-:-:S03]  /*b8b0*/  SHF.R.U32.HI R23, RZ, UR4, R5 ;  /* 0x00000004ff177c19 */ /* 0x000fc60008011605 */
[----:B------:R-:W-:Y:S02]  /*b8c0*/  IMAD.MOV.U32 R4, RZ, RZ, R15 ;  /* 0x000000ffff047224 */ /* 0x000fe400078e000f */
[----:B------:R-:W-:Y:S01]  /*b8d0*/  IMAD.MOV.U32 R5, RZ, RZ, R23 ;  /* 0x000000ffff057224 */ /* 0x000fe200078e0017 */
[----:B-1----:R-:W-:Y:S06]  /*b8e0*/  @!P1 BRA `(.L_x_299) ;  /* 0x0000000000289947 */ /* 0x002fec0003800000 */
[----:B------:R-:W-:Y:S02]  /*b8f0*/  ULDC UR4, c[0x0][0x64c] ;  /* 0x0001930000047ab9 */ /* 0x000fe40000000800 */
[----:B------:R-:W-:-:S05]  /*b900*/  IADD3 R5, P1, R15, UR4, RZ ;  /* 0x000000040f057c10 */ /* 0x000fca000ff3e0ff */
[----:B------:R-:W-:-:S04]  /*b910*/  IMAD.X R23, RZ, RZ, R23, P1 ;  /* 0x000000ffff177224 */ /* 0x000fc800008e0617 */
[----:B------:R-:W-:-:S04]  /*b920*/  IMAD.WIDE.U32 R6, R23, UR8, RZ ;  /* 0x0000000817067c25 */ /* 0x000fc8000f8e00ff */
[----:B------:R-:W-:-:S04]  /*b930*/  IMAD.WIDE.U32 R6, P1, R5, UR9, R6 ;  /* 0x0000000905067c25 */ /* 0x000fc8000f820006 */
[----:B------:R-:W-:-:S04]  /*b940*/  IMAD.WIDE.U32 R4, R5, UR8, RZ ;  /* 0x0000000805047c25 */ /* 0x000fc8000f8e00ff */
[----:B------:R-:W-:Y:S01]  /*b950*/  IMAD.MOV.U32 R4, RZ, RZ, R7 ;  /* 0x000000ffff047224 */ /* 0x000fe200078e0007 */
[----:B------:R-:W-:Y:S01]  /*b960*/  IADD3 RZ, P3, R5, R6, RZ ;  /* 0x0000000605ff7210 */ /* 0x000fe20007f7e0ff */
[----:B------:R-:W-:-:S04]  /*b970*/  IMAD.X R5, RZ, RZ, RZ, P1 ;  /* 0x000000ffff057224 */ /* 0x000fc800008e06ff */
[----:B------:R-:W-:-:S08]  /*b980*/  IMAD.WIDE.U32.X R4, R23, UR9, R4, P3 ;  /* 0x0000000917047c25 */ /* 0x000fd000098e0404 */
.L_x_299:
[----:B------:R-:W-:Y:S01]  /*b990*/  ISETP.NE.AND P1, PT, R2, 0x1, PT ;  /* 0x000000010200780c */ /* 0x000fe20003f25270 */
[----:B------:R-:W-:Y:S01]  /*b9a0*/  ULDC UR4, c[0x0][0x648] ;  /* 0x0001920000047ab9 */ /* 0x000fe20000000800 */
[----:B------:R-:W-:Y:S01]  /*b9b0*/  LOP3.LUT R20, R20, UR17, RZ, 0xc0, !PT ;  /* 0x0000001114147c12 */ /* 0x000fe2000f8ec0ff */
[----:B------:R-:W-:Y:S01]  /*b9c0*/  IMAD.MOV R22, RZ, RZ, -R22 ;  /* 0x000000ffff167224 */ /* 0x000fe200078e0a16 */
[----:B------:R-:W-:Y:S01]  /*b9d0*/  SHF.R.U64 R5, R4, UR4, R5 ;  /* 0x0000000404057c19 */ /* 0x000fe20008001205 */
[----:B------:R-:W-:Y:S01]  /*b9e0*/  ULDC UR4, c[0x0][0x638] ;  /* 0x00018e0000047ab9 */ /* 0x000fe20000000800 */
[----:B------:R-:W-:Y:S01]  /*b9f0*/  LOP3.LUT R6, R9, UR16, RZ, 0xc0, !PT ;  /* 0x0000001009067c12 */ /* 0x000fe2000f8ec0ff */
[----:B------:R-:W-:Y:S02]  /*ba00*/  ULDC UR5, c[0x0][0x610] ;  /* 0x0001840000057ab9 */ /* 0x000fe40000000800 */
[----:B------:R-:W-:Y:S02]  /*ba10*/  IMAD.MOV R4, RZ, RZ, -R5 ;  /* 0x000000ffff047224 */ /* 0x000fe400078e0a05 */
[----:B------:R-:W-:-:S02]  /*ba20*/  IMAD R5, R5, UR18, R20 ;  /* 0x0000001205057c24 */ /* 0x000fc4000f8e0214 */
[----:B0-----:R-:W-:Y:S02]  /*ba30*/  @P1 IMAD R14, R21, R22, R12 ;  /* 0x00000016150e1224 */ /* 0x001fe400078e020c */
[----:B------:R-:W-:Y:S01]  /*ba40*/  IMAD R15, R4, UR4, R15 ;  /* 0x00000004040f7c24 */ /* 0x000fe2000f8e020f */
[----:B------:R-:W-:Y:S01]  /*ba50*/  ULDC UR4, c[0x0][0x600] ;  /* 0x0001800000047ab9 */ /* 0x000fe20000000800 */
[----:B------:R-:W-:Y:S02]  /*ba60*/  IMAD R14, R5, UR5, R14 ;  /* 0x00000005050e7c24 */ /* 0x000fe4000f8e020e */
[----:B------:R-:W-:Y:S02]  /*ba70*/  IMAD R15, R15, UR4, R6 ;  /* 0x000000040f0f7c24 */ /* 0x000fe4000f8e0206 */
[----:B------:R-:W-:-:S03]  /*ba80*/  IMAD.MOV.U32 R4, RZ, RZ, 0x1 ;  /* 0x00000001ff047424 */ /* 0x000fc600078e00ff */
[----:B------:R-:W-:Y:S02]  /*ba90*/  SEL R9, R15, R14, !P1 ;  /* 0x0000000e0f097207 */ /* 0x000fe40004800000 */
[----:B------:R-:W-:-:S07]  /*baa0*/  SEL R7, R14, R15, !P1 ;  /* 0x0000000f0e077207 */ /* 0x000fce0004800000 */
.L_x_297:
[----:B------:R-:W-:Y:S05]  /*bab0*/  BSYNC B1 ;  /* 0x0000000000017941 */ /* 0x000fea0003800000 */
.L_x_296:
[----:B------:R-:W-:-:S13]  /*bac0*/  LOP3.LUT P1, RZ, R4, 0xff, RZ, 0xc0, !PT ;  /* 0x000000ff04ff7812 */ /* 0x000fda000782c0ff */
[----:B------:R-:W-:Y:S05]  /*bad0*/  @P1 BRA `(.L_x_300) ;  /* 0xfffffff400481947 */ /* 0x000fea000383ffff */
[----:B------:R-:W-:Y:S05]  /*bae0*/  BSYNC B0 ;  /* 0x0000000000007941 */ /* 0x000fea0003800000 */
.L_x_288:
[----:B------:R-:W-:-:S03]  /*baf0*/  UMOV UR4, 0xffffffff ;  /* 0xffffffff00047882 */ /* 0x000fc60000000000 */
[----:B------:R-:W-:Y:S05]  /*bb00*/  BRA.DIV UR4, `(.L_x_301) ;  /* 0x0000000604187947 */ /* 0x000fea000b800000 */
[----:B------:R-:W-:-:S13]  /*bb10*/  ELECT P6, URZ, PT ;  /* 0x00000000003f782f */ /* 0x000fda00038c0000 */
.L_x_315:
[----:B------:R-:W-:Y:S04]  /*bb20*/  BSSY B0, `(.L_x_302) ;  /* 0x000002b000007945 */ /* 0x000fe80003800000 */
[----:B------:R-:W-:Y:S05]  /*bb30*/  @!P6 BRA `(.L_x_303) ;  /* 0x0000000000a4e947 */ /* 0x000fea0003800000 */
[----:B------:R-:W-:-:S04]  /*bb40*/  LOP3.LUT R19, R19, 0x2, RZ, 0xfc, !PT ;  /* 0x0000000213137812 */ /* 0x000fc800078efcff */
[----:B------:R-:W-:-:S13]  /*bb50*/  ISETP.NE.AND P0, PT, R19, 0x3, PT ;  /* 0x000000031300780c */ /* 0x000fda0003f05270 */
[----:B------:R-:W-:Y:S05]  /*bb60*/  @!P0 BRA `(.L_x_304) ;  /* 0x0000000000048947 */ /* 0x000fea0003800000 */
[----:B------:R-:W-:Y:S01]  /*bb70*/  BPT.TRAP 0x1 ;  /* 0x000000040000795c */ /* 0x000fe20000300000 */
.L_x_304:
[----:B------:R-:W0:Y:S01]  /*bb80*/  S2R R5, SR_CgaCtaId ;  /* 0x0000000000057919 */ /* 0x000e220000008800 */
[----:B------:R-:W-:Y:S02]  /*bb90*/  MOV R2, 0x400 ;  /* 0x0000040000027802 */ /* 0x000fe40000000f00 */
[----:B------:R-:W-:Y:S02]  /*bba0*/  SHF.L.U32 R4, R3, 0x1f, RZ ;  /* 0x0000001f03047819 */ /* 0x000fe400000006ff */
[----:B0-----:R-:W-:-:S05]  /*bbb0*/  LEA R5, R5, R2, 0x18 ;  /* 0x0000000205057211 */ /* 0x001fca00078ec0ff */
[----:B------:R-:W-:-:S04]  /*bbc0*/  VIADD R5, R5, 0x20 ;  /* 0x0000002005057836 */ /* 0x000fc80000000000 */
[C---:B------:R-:W-:Y:S02]  /*bbd0*/  IMAD R7, R0.reuse, 0x8, R5 ;  /* 0x0000000800077824 */ /* 0x040fe400078e0205 */
[----:B------:R-:W-:Y:S02]  /*bbe0*/  VIADD R0, R0, 0x1 ;  /* 0x0000000100007836 */ /* 0x000fe40000000000 */
[----:B------:R-:W0:Y:S03]  /*bbf0*/  SYNCS.PHASECHK.TRANS64.TRYWAIT P0, [R7+URZ], R4 ;  /* 0x00000004070075a7 */ /* 0x000e26000800017f */
[----:B------:R-:W-:-:S04]  /*bc00*/  ISETP.NE.AND P1, PT, R0, 0x4, PT ;  /* 0x000000040000780c */ /* 0x000fc80003f25270 */
[----:B------:R-:W-:Y:S02]  /*bc10*/  SEL R2, RZ, 0x1, P1 ;  /* 0x00000001ff027807 */ /* 0x000fe40000800000 */
[----:B------:R-:W-:Y:S02]  /*bc20*/  SEL R0, R0, RZ, P1 ;  /* 0x000000ff00007207 */ /* 0x000fe40000800000 */
[----:B------:R-:W-:-:S03]  /*bc30*/  LOP3.LUT R9, R3, R2, RZ, 0x3c, !PT ;  /* 0x0000000203097212 */ /* 0x000fc600078e3cff */
[----:B------:R-:W-:Y:S01]  /*bc40*/  IMAD R6, R0, 0x8, R5 ;  /* 0x0000000800067824 */ /* 0x000fe200078e0205 */
[----:B------:R-:W-:Y:S01]  /*bc50*/  SHF.L.U32 R3, R9, 0x1f, RZ ;  /* 0x0000001f09037819 */ /* 0x000fe200000006ff */
[----:B0-----:R-:W-:Y:S06]  /*bc60*/  @!P0 BRA `(.L_x_305) ;  /* 0x0000000000e08947 */ /* 0x001fec0003800000 */
.L_x_316:
[----:B------:R-:W1:Y:S01]  /*bc70*/  SYNCS.PHASECHK.TRANS64.TRYWAIT P0, [R6+URZ], R3 ;  /* 0x00000003060075a7 */ /* 0x000e62000800017f */
[----:B------:R-:W-:-:S05]  /*bc80*/  VIADD R0, R0, 0x1 ;  /* 0x0000000100007836 */ /* 0x000fca0000000000 */
[----:B------:R-:W-:-:S04]  /*bc90*/  ISETP.NE.AND P1, PT, R0, 0x4, PT ;  /* 0x000000040000780c */ /* 0x000fc80003f25270 */
[----:B------:R-:W-:Y:S02]  /*bca0*/  SEL R2, RZ, 0x1, P1 ;  /* 0x00000001ff027807 */ /* 0x000fe40000800000 */
[----:B------:R-:W-:Y:S02]  /*bcb0*/  SEL R0, R0, RZ, P1 ;  /* 0x000000ff00007207 */ /* 0x000fe40000800000 */
[----:B------:R-:W-:-:S03]  /*bcc0*/  LOP3.LUT R9, R9, R2, RZ, 0x3c, !PT ;  /* 0x0000000209097212 */ /* 0x000fc600078e3cff */
[----:B0-----:R-:W-:Y:S01]  /*bcd0*/  IMAD R7, R0, 0x8, R5 ;  /* 0x0000000800077824 */ /* 0x001fe200078e0205 */
[----:B------:R-:W-:Y:S01]  /*bce0*/  SHF.L.U32 R4, R9, 0x1f, RZ ;  /* 0x0000001f09047819 */ /* 0x000fe200000006ff */
[----:B-1----:R-:W-:Y:S06]  /*bcf0*/  @!P0 BRA `(.L_x_306) ;  /* 0x0000000000d08947 */ /* 0x002fec0003800000 */
.L_x_317:
[----:B------:R-:W1:Y:S01]  /*bd00*/  SYNCS.PHASECHK.TRANS64.TRYWAIT P0, [R7+URZ], R4 ;  /* 0x00000004070075a7 */ /* 0x000e62000800017f */
[----:B------:R-:W-:-:S05]  /*bd10*/  VIADD R0, R0, 0x1 ;  /* 0x0000000100007836 */ /* 0x000fca0000000000 */
[----:B------:R-:W-:-:S04]  /*bd20*/  ISETP.NE.AND P1, PT, R0, 0x4, PT ;  /* 0x000000040000780c */ /* 0x000fc80003f25270 */
[----:B------:R-:W-:Y:S02]  /*bd30*/  SEL R2, RZ, 0x1, P1 ;  /* 0x00000001ff027807 */ /* 0x000fe40000800000 */
[----:B------:R-:W-:Y:S02]  /*bd40*/  SEL R0, R0, RZ, P1 ;  /* 0x000000ff00007207 */ /* 0x000fe40000800000 */
[----:B------:R-:W-:Y:S01]  /*bd50*/  LOP3.LUT R2, R9, R2, RZ, 0x3c, !PT ;  /* 0x0000000209027212 */ /* 0x000fe200078e3cff */
[----:B-1----:R-:W-:Y:S06]  /*bd60*/  @!P0 BRA `(.L_x_307) ;  /* 0x0000000000c88947 */ /* 0x002fec0003800000 */
.L_x_318:
[----:B------:R-:W-:Y:S01]  /*bd70*/  IMAD R5, R0, 0x8, R5 ;  /* 0x0000000800057824 */ /* 0x000fe200078e0205 */
[----:B------:R-:W-:-:S07]  /*bd80*/  SHF.L.U32 R0, R2, 0x1f, RZ ;  /* 0x0000001f02007819 */ /* 0x000fce00000006ff */
.L_x_308:
[----:B--2---:R2:W3:Y:S02]  /*bd90*/  SYNCS.PHASECHK.TRANS64.TRYWAIT P0, [R5+URZ], R0 ;  /* 0x00000000050075a7 */ /* 0x0044e4000800017f */
[----:B---3--:R-:W-:Y:S05]  /*bda0*/  @!P0 NANOSLEEP.SYNCS 0x989680 ;  /* 0x009896800000895d */ /* 0x008fea0003900000 */
[----:B------:R-:W3:Y:S02]  /*bdb0*/  @!P0 SYNCS.PHASECHK.TRANS64 P0, [R5+URZ], R0 ;  /* 0x00000000050085a7 */ /* 0x000ee4000800007f */
[----:B---3--:R-:W-:Y:S05]  /*bdc0*/  @!P0 BRA `(.L_x_308) ;  /* 0xfffffffc00f08947 */ /* 0x008fea000383ffff */
.L_x_303:
[----:B------:R-:W-:Y:S05]  /*bdd0*/  BSYNC B0 ;  /* 0x0000000000007941 */ /* 0x000fea0003800000 */
.L_x_302:
[----:B------:R-:W-:Y:S05]  /*bde0*/  EXIT ;  /* 0x000000000000794d */ /* 0x000fea0003800000 */
.L_x_17:
[----:B---3--:R3:W4:Y:S02]  /*bdf0*/  SYNCS.PHASECHK.TRANS64.TRYWAIT P1, [R3+URZ], R0 ;  /* 0x00000000030075a7 */ /* 0x008724000802017f */
[----:B----4-:R-:W-:Y:S05]  /*be00*/  @!P1 NANOSLEEP.SYNCS 0x989680 ;  /* 0x009896800000995d */ /* 0x010fea0003900000 */
[----:B------:R-:W4:Y:S02]  /*be10*/  @!P1 SYNCS.PHASECHK.TRANS64 P1, [R3+URZ], R0 ;  /* 0x00000000030095a7 */ /* 0x000f24000802007f */
[----:B----4-:R-:W-:Y:S05]  /*be20*/  @!P1 BRA `(.L_x_17) ;  /* 0xfffffffc00f09947 */ /* 0x010fea000383ffff */
[----:B------:R-:W-:Y:S05]  /*be30*/  BRA `(.L_x_16) ;  /* 0xffffff5000f47947 */ /* 0x000fea000383ffff */
.L_x_22:
[----:B-1----:R-:W-:-:S04]  /*be40*/  IMAD.U32 R4, RZ, RZ, UR8 ;  /* 0x00000008ff047e24 */ /* 0x002fc8000f8e00ff */
[----:B------:R1:W2:Y:S03]  /*be50*/  SYNCS.PHASECHK.TRANS64.TRYWAIT P1, [R4+URZ], R3 ;  /* 0x00000003040075a7 */ /* 0x0002a6000802017f */
[----:B--2---:R-:W-:Y:S05]  /*be60*/  @!P1 NANOSLEEP.SYNCS 0x989680 ;  /* 0x009896800000995d */ /* 0x004fea0003900000 */
[----:B------:R-:W2:Y:S02]  /*be70*/  @!P1 SYNCS.PHASECHK.TRANS64 P1, [R4+URZ], R3 ;  /* 0x00000003040095a7 */ /* 0x000ea4000802007f */
[----:B--2---:R-:W-:Y:S05]  /*be80*/  @!P1 BRA `(.L_x_22) ;  /* 0xfffffffc00ec9947 */ /* 0x004fea000383ffff */
[----:B------:R-:W-:Y:S05]  /*be90*/  BRA `(.L_x_21) ;  /* 0xffffff5800247947 */ /* 0x000fea000383ffff */
.L_x_289:
[----:B------:R-:W-:Y:S01]  /*bea0*/  BSSY B1, `(.L_x_309) ;  /* 0x0000006000017945 */ /* 0x000fe20003800000 */
[----:B------:R-:W-:-:S07]  /*beb0*/  IMAD.MOV.U32 R15, RZ, RZ, -0x1 ;  /* 0xffffffffff0f7424 */ /* 0x000fce00078e00ff */
[----:B------:R-:W-:Y:S05]  /*bec0*/  WARPSYNC.COLLECTIVE R15, `(.L_x_310) ;  /* 0x000000000f0c7348 */ /* 0x000fea0003c00000 */
[----:B------:R-:W-:Y:S02]  /*bed0*/  ELECT P6, UR62, PT ;  /* 0x00000000003e782f */ /* 0x000fe400038c0000 */
[----:B------:R-:W-:Y:S01]  /*bee0*/  MOV R14, UR62 ;  /* 0x0000003e000e7c02 */ /* 0x000fe20008000f00 */
[----:B------:R-:W-:Y:S10]  /*bef0*/  ENDCOLLECTIVE ;  /* 0x000000000000791b */ /* 0x000ff40003800000 */
.L_x_310:
[----:B------:R-:W-:Y:S05]  /*bf00*/  BSYNC B1 ;  /* 0x0000000000017941 */ /* 0x000fea0003800000 */
.L_x_309:
[----:B------:R-:W-:Y:S05]  /*bf10*/  BRA `(.L_x_311) ;  /* 0xfffffff000447947 */ /* 0x000fea000383ffff */
.L_x_292:
[----:B0-----:R0:W1:Y:S02]  /*bf20*/  SYNCS.PHASECHK.TRANS64.TRYWAIT P1, [R12+URZ+0x20], R7 ;  /* 0x000020070c0075a7 */ /* 0x001064000802017f */
[----:B-1----:R-:W-:Y:S05]  /*bf30*/  @!P1 NANOSLEEP.SYNCS 0x989680 ;  /* 0x009896800000995d */ /* 0x002fea0003900000 */
[----:B------:R-:W1:Y:S02]  /*bf40*/  @!P1 SYNCS.PHASECHK.TRANS64 P1, [R12+URZ+0x20], R7 ;  /* 0x000020070c0095a7 */ /* 0x000e64000802007f */
[----:B-1----:R-:W-:Y:S05]  /*bf50*/  @!P1 BRA `(.L_x_292) ;  /* 0xfffffffc00f09947 */ /* 0x002fea000383ffff */
[----:B------:R-:W-:Y:S05]  /*bf60*/  BRA `(.L_x_312) ;  /* 0xfffffff000787947 */ /* 0x000fea000383ffff */
.L_x_301:
[----:B------:R-:W-:Y:S01]  /*bf70*/  BSSY B0, `(.L_x_313) ;  /* 0x0000006000007945 */ /* 0x000fe20003800000 */
[----:B------:R-:W-:-:S07]  /*bf80*/  IMAD.MOV.U32 R15, RZ, RZ, -0x1 ;  /* 0xffffffffff0f7424 */ /* 0x000fce00078e00ff */
[----:B------:R-:W-:Y:S05]  /*bf90*/  WARPSYNC.COLLECTIVE R15, `(.L_x_314) ;  /* 0x000000000f0c7348 */ /* 0x000fea0003c00000 */
[----:B------:R-:W-:Y:S02]  /*bfa0*/  ELECT P6, UR62, PT ;  /* 0x00000000003e782f */ /* 0x000fe400038c0000 */
[----:B------:R-:W-:Y:S01]  /*bfb0*/  MOV R14, UR62 ;  /* 0x0000003e000e7c02 */ /* 0x000fe20008000f00 */
[----:B------:R-:W-:Y:S10]  /*bfc0*/  ENDCOLLECTIVE ;  /* 0x000000000000791b */ /* 0x000ff40003800000 */
.L_x_314:
[----:B------:R-:W-:Y:S05]  /*bfd0*/  BSYNC B0 ;  /* 0x0000000000007941 */ /* 0x000fea0003800000 */
.L_x_313:
[----:B------:R-:W-:Y:S05]  /*bfe0*/  BRA `(.L_x_315) ;  /* 0xfffffff800cc7947 */ /* 0x000fea000383ffff */
.L_x_305:
[----:B0-----:R0:W1:Y:S02]  /*bff0*/  SYNCS.PHASECHK.TRANS64.TRYWAIT P0, [R7+URZ], R4 ;  /* 0x00000004070075a7 */ /* 0x001064000800017f */
[----:B-1----:R-:W-:Y:S05]  /*c000*/  @!P0 NANOSLEEP.SYNCS 0x989680 ;  /* 0x009896800000895d */ /* 0x002fea0003900000 */
[----:B------:R-:W1:Y:S02]  /*c010*/  @!P0 SYNCS.PHASECHK.TRANS64 P0, [R7+URZ], R4 ;  /* 0x00000004070085a7 */ /* 0x000e64000800007f */
[----:B-1----:R-:W-:Y:S05]  /*c020*/  @!P0 BRA `(.L_x_305) ;  /* 0xfffffffc00f08947 */ /* 0x002fea000383ffff */
[----:B------:R-:W-:Y:S05]  /*c030*/  BRA `(.L_x_316) ;  /* 0xfffffffc000c7947 */ /* 0x000fea000383ffff */
.L_x_306:
[----:B0-----:R0:W1:Y:S02]  /*c040*/  SYNCS.PHASECHK.TRANS64.TRYWAIT P0, [R6+URZ], R3 ;  /* 0x00000003060075a7 */ /* 0x001064000800017f */
[----:B-1----:R-:W-:Y:S05]  /*c050*/  @!P0 NANOSLEEP.SYNCS 0x989680 ;  /* 0x009896800000895d */ /* 0x002fea0003900000 */
[----:B------:R-:W1:Y:S02]  /*c060*/  @!P0 SYNCS.PHASECHK.TRANS64 P0, [R6+URZ], R3 ;  /* 0x00000003060085a7 */ /* 0x000e64000800007f */
[----:B-1----:R-:W-:Y:S05]  /*c070*/  @!P0 BRA `(.L_x_306) ;  /* 0xfffffffc00f08947 */ /* 0x002fea000383ffff */
[----:B------:R-:W-:Y:S05]  /*c080*/  BRA `(.L_x_317) ;  /* 0xfffffffc001c7947 */ /* 0x000fea000383ffff */
.L_x_307:
[----:B-1----:R1:W2:Y:S02]  /*c090*/  SYNCS.PHASECHK.TRANS64.TRYWAIT P0, [R7+URZ], R4 ;  /* 0x00000004070075a7 */ /* 0x0022a4000800017f */
[----:B--2---:R-:W-:Y:S05]  /*c0a0*/  @!P0 NANOSLEEP.SYNCS 0x989680 ;  /* 0x009896800000895d */ /* 0x004fea0003900000 */
[----:B------:R-:W2:Y:S02]  /*c0b0*/  @!P0 SYNCS.PHASECHK.TRANS64 P0, [R7+URZ], R4 ;  /* 0x00000004070085a7 */ /* 0x000ea4000800007f */
[----:B--2---:R-:W-:Y:S05]  /*c0c0*/  @!P0 BRA `(.L_x_307) ;  /* 0xfffffffc00f08947 */ /* 0x004fea000383ffff */
[----:B------:R-:W-:Y:S05]  /*c0d0*/  BRA `(.L_x_318) ;  /* 0xfffffffc00247947 */ /* 0x000fea000383ffff */
.L_x_319:
[----:B------:R-:W-:-:S00]  /*c0e0*/  BRA `(.L_x_319) ;  /* 0xfffffffc00fc7947 */ /* 0x000fc0000383ffff */
[----:B------:R-:W-:-:S00]  /*c0f0*/  NOP ;  /* 0x0000000000007918 */ /* 0x000fc00000000000 */
        /* <DEDUP_REMOVED lines=8> */
.L_x_320:


//--------------------- .nv.global.init           --------------------------
	.section	.nv.global.init,"aw",@progbits
.nv.global.init:
	.type		$str$22,@object
	.size		$str$22,($str$23 - $str$22)
$str$22:
        /*0000*/ 	.byte	0x6b, 0x5f, 0x74, 0x69, 0x6c, 0x65, 0x5f, 0x63, 0x6f, 0x75, 0x6e, 0x74, 0x20, 0x3e, 0x3d, 0x20
        /*0010*/ 	.byte	0x31, 0x00
	.type		$str$23,@object
	.size		$str$23,(__unnamed_1 - $str$23)
$str$23:
        /*0012*/ 	.byte	0x2f, 0x74, 0x6d, 0x70, 0x2f, 0x63, 0x75, 0x74, 0x6c, 0x61, 0x73, 0x73, 0x5f, 0x73, 0x77, 0x65
        /*0022*/ 	.byte	0x65, 0x70, 0x5f, 0x73, 0x72, 0x63, 0x2f, 0x69, 0x6e, 0x63, 0x6c, 0x75, 0x64, 0x65, 0x2f, 0x63
        /*0032*/ 	.byte	0x75, 0x74, 0x6c, 0x61, 0x73, 0x73, 0x2f, 0x67, 0x65, 0x6d, 0x6d, 0x2f, 0x63, 0x6f, 0x6c, 0x6c
        /*0042*/ 	.byte	0x65, 0x63, 0x74, 0x69, 0x76, 0x65, 0x2f, 0x73, 0x6d, 0x39, 0x30, 0x5f, 0x6d, 0x6d, 0x61, 0x5f
        /*0052*/ 	.byte	0x74, 0x6d, 0x61, 0x5f, 0x67, 0x6d, 0x6d, 0x61, 0x5f, 0x73, 0x73, 0x5f, 0x77, 0x61, 0x72, 0x70
        /*0062*/ 	.byte	0x73, 0x70, 0x65, 0x63, 0x69, 0x61, 0x6c, 0x69, 0x7a, 0x65, 0x64, 0x2e, 0x68, 0x70, 0x70, 0x00
	.type		__unnamed_1,@object
	.size		__unnamed_1,(.L_0 - __unnamed_1)
__unnamed_1:
        /*0072*/ 	.byte	0x76, 0x6f, 0x69, 0x64, 0x20, 0x63, 0x75, 0x74, 0x6c, 0x61, 0x73, 0x73, 0x3a, 0x3a, 0x67, 0x65
        /* <DEDUP_REMOVED lines=175> */
        /*0b72*/ 	.byte	0x69, 0x74, 0x79, 0x5d, 0x00
.L_0:


//--------------------- .nv.shared._ZN7cutlass13device_kernelINS_4gemm6kernel13GemmUniversalIN4cute5tupleIJiiiiEEENS1_10collective13CollectiveMmaINS1_34MainloopSm90TmaGmmaWarpSpecializedILi4ENS5_IJNS4_1CILi1EEESB_SB_EEENS1_35KernelTmaWarpSpecializedCooperativeEEENS5_IJNSA_ILi256EEENSA_ILi128EEENSA_ILi32EEEEEEfNS5_IJlSB_lEEEfSJ_NS4_8TiledMMAINS4_8MMA_AtomIJNS4_4SM904GMMA30MMA_64x128x8_F32TF32TF32_SS_TNILNSN_7ScaleInE1ELSP_1EEEEEENS4_6LayoutINS5_IJNSA_ILi2EEESB_SB_EEENS5_IJSB_NSA_ILi0EEESV_EEEEENS5_IJNS4_10UnderscoreESY_SY_EEEEENS4_13SM90_TMA_LOADENS4_14ComposedLayoutINS4_7SwizzleILi3ELi4ELi3EEENS4_18smem_ptr_flag_bitsILi32EEENSS_INS5_IJNSA_ILi8EEESH_EEENS5_IJSH_SB_EEEEEEEvNS4_8identityES11_S1B_vS1C_EENS_8epilogue10collective6detail29Sm90TmaWarpSpecializedAdapterINS1F_15DefaultEpilogueINS_10tfloat32_tESJ_SJ_NS1E_6thread17LinearCombinationIS1J_Li1EffLNS1K_9ScaleType4KindE0ELNS_15FloatRoundStyleE2ES1J_EENS1_15EpilogueDefaultEEEEEvvEEEEvNT_6ParamsE --------------------------
	.section	.nv.shared._ZN7cutlass13device_kernelINS_4gemm6kernel13GemmUniversalIN4cute5tupleIJiiiiEEENS1_10collective13CollectiveMmaINS1_34MainloopSm90TmaGmmaWarpSpecializedILi4ENS5_IJNS4_1CILi1EEESB_SB_EEENS1_35KernelTmaWarpSpecializedCooperativeEEENS5_IJNSA_ILi256EEENSA_ILi128EEENSA_ILi32EEEEEEfNS5_IJlSB_lEEEfSJ_NS4_8TiledMMAINS4_8MMA_AtomIJNS4_4SM904GMMA30MMA_64x128x8_F32TF32TF32_SS_TNILNSN_7ScaleInE1ELSP_1EEEEEENS4_6LayoutINS5_IJNSA_ILi2EEESB_SB_EEENS5_IJSB_NSA_ILi0EEESV_EEEEENS5_IJNS4_10UnderscoreESY_SY_EEEEENS4_13SM90_TMA_LOADENS4_14ComposedLayoutINS4_7SwizzleILi3ELi4ELi3EEENS4_18smem_ptr_flag_bitsILi32EEENSS_INS5_IJNSA_ILi8EEESH_EEENS5_IJSH_SB_EEEEEEEvNS4_8identityES11_S1B_vS1C_EENS_8epilogue10collective6detail29Sm90TmaWarpSpecializedAdapterINS1F_15DefaultEpilogueINS_10tfloat32_tESJ_SJ_NS1E_6thread17LinearCombinationIS1J_Li1EffLNS1K_9ScaleType4KindE0ELNS_15FloatRoundStyleE2ES1J_EENS1_15EpilogueDefaultEEEEEvvEEEEvNT_6ParamsE,"aw",@nobits
	.sectionflags	@""
	.align	16
	.zero		1024


//--------------------- .nv.shared.reserved.0     --------------------------
	.section	.nv.shared.reserved.0,"aw",@nobits
	.weak		__nv_reservedSMEM_offset_0_alias
	.size		__nv_reservedSMEM_offset_0_alias, 0, 0
	.other		__nv_reservedSMEM_offset_0_alias,@"STO_CUDA_RESERVED_SHARED STV_DEFAULT"
__nv_reservedSMEM_offset_0_alias:
	.zero		0


//--------------------- .nv.global                --------------------------
	.section	.nv.global,"aw",@nobits
.nv.global:
	.type		_ZN39_INTERNAL_f1255fac_4_k_cu_24a89775_28854cute1_E,@object
	.size		_ZN39_INTERNAL_f1255fac_4_k_cu_24a89775_28854cute1_E,(_ZN39_INTERNAL_f1255fac_4_k_cu_24a89775_28854cuda3std3__45__cpo6cbeginE - _ZN39_INTERNAL_f1255fac_4_k_cu_24a89775_28854cute1_E)
_ZN39_INTERNAL_f1255fac_4_k_cu_24a89775_28854cute1_E:
	.zero		1
	.type		_ZN39_INTERNAL_f1255fac_4_k_cu_24a89775_28854cuda3std3__45__cpo6cbeginE,@object
	.size		_ZN39_INTERNAL_f1255fac_4_k_cu_24a89775_28854cuda3std3__45__cpo6cbeginE,(_ZN39_INTERNAL_f1255fac_4_k_cu_24a89775_28854cuda3std3__48in_placeE - _ZN39_INTERNAL_f1255fac_4_k_cu_24a89775_28854cuda3std3__45__cpo6cbeginE)
_ZN39_INTERNAL_f1255fac_4_k_cu_24a89775_28854cuda3std3__45__cpo6cbeginE:
	.zero		1
	.type		_ZN39_INTERNAL_f1255fac_4_k_cu_24a89775_28854cuda3std3__48in_placeE,@object
	.size		_ZN39_INTERNAL_f1255fac_4_k_cu_24a89775_28854cuda3std3__48in_placeE,(_ZN39_INTERNAL_f1255fac_4_k_cu_24a89775_28854cuda3std6ranges3__45__cpo9iter_moveE - _ZN39_INTERNAL_f1255fac_4_k_cu_24a89775_28854cuda3std3__48in_placeE)
_ZN39_INTERNAL_f1255fac_4_k_cu_24a89775_28854cuda3std3__48in_placeE:
	.zero		1
	.type		_ZN39_INTERNAL_f1255fac_4_k_cu_24a89775_28854cuda3std6ranges3__45__cpo9iter_moveE,@object
	.size		_ZN39_INTERNAL_f1255fac_4_k_cu_24a89775_28854cuda3std6ranges3__45__cpo9iter_moveE,(_ZN39_INTERNAL_f1255fac_4_k_cu_24a89775_28854cuda3std3__45__cpo5beginE - _ZN39_INTERNAL_f1255fac_4_k_cu_24a89775_28854cuda3std6ranges3__45__cpo9iter_moveE)
_ZN39_INTERNAL_f1255fac_4_k_cu_24a89775_28854cuda3std6ranges3__45__cpo9iter_moveE:
	.zero		1
	.type		_ZN39_INTERNAL_f1255fac_4_k_cu_24a89775_28854cuda3std3__45__cpo5beginE,@object
	.size		_ZN39_INTERNAL_f1255fac_4_k_cu_24a89775_28854cuda3std3__45__cpo5beginE,(_ZN39_INTERNAL_f1255fac_4_k_cu_24a89775_28854cuda3std3__441_GLOBAL__N__f1255fac_4_k_cu_24a89775_28856ignoreE - _ZN39_INTERNAL_f1255fac_4_k_cu_24a89775_28854cuda3std3__45__cpo5beginE)
_ZN39_INTERNAL_f1255fac_4_k_cu_24a89775_28854cuda3std3__45__cpo5beginE:
	.zero		1
	.type		_ZN39_INTERNAL_f1255fac_4_k_cu_24a89775_28854cuda3std3__441_GLOBAL__N__f1255fac_4_k_cu_24a89775_28856ignoreE,@object
	.size		_ZN39_INTERNAL_f1255fac_4_k_cu_24a89775_28854cuda3std3__441_GLOBAL__N__f1255fac_4_k_cu_24a89775_28856ignoreE,(_ZN39_INTERNAL_f1255fac_4_k_cu_24a89775_28854cute7productE - _ZN39_INTERNAL_f1255fac_4_k_cu_24a89775_28854cuda3std3__441_GLOBAL__N__f1255fac_4_k_cu_24a89775_28856ignoreE)
_ZN39_INTERNAL_f1255fac_4_k_cu_24a89775_28854cuda3std3__441_GLOBAL__N__f1255fac_4_k_cu_24a89775_28856ignoreE:
	.zero		1
	.type		_ZN39_INTERNAL_f1255fac_4_k_cu_24a89775_28854cute7productE,@object
	.size		_ZN39_INTERNAL_f1255fac_4_k_cu_24a89775_28854cute7productE,(_ZN39_INTERNAL_f1255fac_4_k_cu_24a89775_28854cuda3std3__45__cpo3endE - _ZN39_INTERNAL_f1255fac_4_k_cu_24a89775_28854cute7productE)
_ZN39_INTERNAL_f1255fac_4_k_cu_24a89775_28854cute7productE:
	.zero		1
	.type		_ZN39_INTERNAL_f1255fac_4_k_cu_24a89775_28854cuda3std3__45__cpo3endE,@object
	.size		_ZN39_INTERNAL_f1255fac_4_k_cu_24a89775_28854cuda3std3__45__cpo3endE,(_ZN39_INTERNAL_f1255fac_4_k_cu_24a89775_28854cuda3std3__419piecewise_constructE - _ZN39_INTERNAL_f1255fac_4_k_cu_24a89775_28854cuda3std3__45__cpo3endE)
_ZN39_INTERNAL_f1255fac_4_k_cu_24a89775_28854cuda3std3__45__cpo3endE:
	.zero		1
	.type		_ZN39_INTERNAL_f1255fac_4_k_cu_24a89775_28854cuda3std3__419piecewise_constructE,@object
	.size		_ZN39_INTERNAL_f1255fac_4_k_cu_24a89775_28854cuda3std3__419piecewise_constructE,(_ZN39_INTERNAL_f1255fac_4_k_cu_24a89775_28854cuda3std3__45__cpo4cendE - _ZN39_INTERNAL_f1255fac_4_k_cu_24a89775_28854cuda3std3__419piecewise_constructE)
_ZN39_INTERNAL_f1255fac_4_k_cu_24a89775_28854cuda3std3__419piecewise_constructE:
	.zero		1
	.type		_ZN39_INTERNAL_f1255fac_4_k_cu_24a89775_28854cuda3std3__45__cpo4cendE,@object
	.size		_ZN39_INTERNAL_f1255fac_4_k_cu_24a89775_28854cuda3std3__45__cpo4cendE,(_ZN39_INTERNAL_f1255fac_4_k_cu_24a89775_28854cuda3std6ranges3__45__cpo4swapE - _ZN39_INTERNAL_f1255fac_4_k_cu_24a89775_28854cuda3std3__45__cpo4cendE)
_ZN39_INTERNAL_f1255fac_4_k_cu_24a89775_28854cuda3std3__45__cpo4cendE:
	.zero		1
	.type		_ZN39_INTERNAL_f1255fac_4_k_cu_24a89775_28854cuda3std6ranges3__45__cpo4swapE,@object
	.size		_ZN39_INTERNAL_f1255fac_4_k_cu_24a89775_28854cuda3std6ranges3__45__cpo4swapE,(.L_8 - _ZN39_INTERNAL_f1255fac_4_k_cu_24a89775_28854cuda3std6ranges3__45__cpo4swapE)
_ZN39_INTERNAL_f1255fac_4_k_cu_24a89775_28854cuda3std6ranges3__45__cpo4swapE:
	.zero		1
.L_8:


//--------------------- .nv.constant0._ZN7cutlass13device_kernelINS_4gemm6kernel13GemmUniversalIN4cute5tupleIJiiiiEEENS1_10collective13CollectiveMmaINS1_34MainloopSm90TmaGmmaWarpSpecializedILi4ENS5_IJNS4_1CILi1EEESB_SB_EEENS1_35KernelTmaWarpSpecializedCooperativeEEENS5_IJNSA_ILi256EEENSA_ILi128EEENSA_ILi32EEEEEEfNS5_IJlSB_lEEEfSJ_NS4_8TiledMMAINS4_8MMA_AtomIJNS4_4SM904GMMA30MMA_64x128x8_F32TF32TF32_SS_TNILNSN_7ScaleInE1ELSP_1EEEEEENS4_6LayoutINS5_IJNSA_ILi2EEESB_SB_EEENS5_IJSB_NSA_ILi0EEESV_EEEEENS5_IJNS4_10UnderscoreESY_SY_EEEEENS4_13SM90_TMA_LOADENS4_14ComposedLayoutINS4_7SwizzleILi3ELi4ELi3EEENS4_18smem_ptr_flag_bitsILi32EEENSS_INS5_IJNSA_ILi8EEESH_EEENS5_IJSH_SB_EEEEEEEvNS4_8identityES11_S1B_vS1C_EENS_8epilogue10collective6detail29Sm90TmaWarpSpecializedAdapterINS1F_15DefaultEpilogueINS_10tfloat32_tESJ_SJ_NS1E_6thread17LinearCombinationIS1J_Li1EffLNS1K_9ScaleType4KindE0ELNS_15FloatRoundStyleE2ES1J_EENS1_15EpilogueDefaultEEEEEvvEEEEvNT_6ParamsE --------------------------
	.section	.nv.constant0._ZN7cutlass13device_kernelINS_4gemm6kernel13GemmUniversalIN4cute5tupleIJiiiiEEENS1_10collective13CollectiveMmaINS1_34MainloopSm90TmaGmmaWarpSpecializedILi4ENS5_IJNS4_1CILi1EEESB_SB_EEENS1_35KernelTmaWarpSpecializedCooperativeEEENS5_IJNSA_ILi256EEENSA_ILi128EEENSA_ILi32EEEEEEfNS5_IJlSB_lEEEfSJ_NS4_8TiledMMAINS4_8MMA_AtomIJNS4_4SM904GMMA30MMA_64x128x8_F32TF32TF32_SS_TNILNSN_7ScaleInE1ELSP_1EEEEEENS4_6LayoutINS5_IJNSA_ILi2EEESB_SB_EEENS5_IJSB_NSA_ILi0EEESV_EEEEENS5_IJNS4_10UnderscoreESY_SY_EEEEENS4_13SM90_TMA_LOADENS4_14ComposedLayoutINS4_7SwizzleILi3ELi4ELi3EEENS4_18smem_ptr_flag_bitsILi32EEENSS_INS5_IJNSA_ILi8EEESH_EEENS5_IJSH_SB_EEEEEEEvNS4_8identityES11_S1B_vS1C_EENS_8epilogue10collective6detail29Sm90TmaWarpSpecializedAdapterINS1F_15DefaultEpilogueINS_10tfloat32_tESJ_SJ_NS1E_6thread17LinearCombinationIS1J_Li1EffLNS1K_9ScaleType4KindE0ELNS_15FloatRoundStyleE2ES1J_EENS1_15EpilogueDefaultEEEEEvvEEEEvNT_6ParamsE,"a",@progbits
	.sectionflags	@""
	.align	4
.nv.constant0._ZN7cutlass13device_kernelINS_4gemm6kernel13GemmUniversalIN4cute5tupleIJiiiiEEENS1_10collective13CollectiveMmaINS1_34MainloopSm90TmaGmmaWarpSpecializedILi4ENS5_IJNS4_1CILi1EEESB_SB_EEENS1_35KernelTmaWarpSpecializedCooperativeEEENS5_IJNSA_ILi256EEENSA_ILi128EEENSA_ILi32EEEEEEfNS5_IJlSB_lEEEfSJ_NS4_8TiledMMAINS4_8MMA_AtomIJNS4_4SM904GMMA30MMA_64x128x8_F32TF32TF32_SS_TNILNSN_7ScaleInE1ELSP_1EEEEEENS4_6LayoutINS5_IJNSA_ILi2EEESB_SB_EEENS5_IJSB_NSA_ILi0EEESV_EEEEENS5_IJNS4_10UnderscoreESY_SY_EEEEENS4_13SM90_TMA_LOADENS4_14ComposedLayoutINS4_7SwizzleILi3ELi4ELi3EEENS4_18smem_ptr_flag_bitsILi32EEENSS_INS5_IJNSA_ILi8EEESH_EEENS5_IJSH_SB_EEEEEEEvNS4_8identityES11_S1B_vS1C_EENS_8epilogue10collective6detail29Sm90TmaWarpSpecializedAdapterINS1F_15DefaultEpilogueINS_10tfloat32_tESJ_SJ_NS1E_6thread17LinearCombinationIS1J_Li1EffLNS1K_9ScaleType4KindE0ELNS_15FloatRoundStyleE2ES1J_EENS1_15EpilogueDefaultEEEEEvvEEEEvNT_6ParamsE:
	.zero		1664


//--------------------- SYMBOLS --------------------------

	.type		.nv.reservedSmem.offset0,@object
	.size		.nv.reservedSmem.offset0,0x4
	.type		__assertfail,@function
